	.target	sm_103a

	.elftype	@"ET_EXEC"


//--------------------- .note.nv.tkinfo           --------------------------
	.section	.note.nv.tkinfo,"",@"SHT_NOTE"
	.sectionflags	@"SHF_NOTE_NV_TKINFO"
	.tkinfo
        /*0018*/ 	.word	0x00000002
        /*0030*/ 	.string	""
        /*0030*/ 	.string	"ptxas"
        /*0030*/ 	.string	"Cuda compilation tools, release 13.0, V13.0.88"
        /*0030*/ 	.string	"Build cuda_13.0.r13.0/compiler.36424714_0"
        /*0030*/ 	.string	"-arch sm_103a -m 64 "



//--------------------- .note.nv.cuinfo           --------------------------
	.section	.note.nv.cuinfo,"",@"SHT_NOTE"
	.sectionflags	@"SHF_NOTE_NV_CUINFO"
        /*0018*/ 	.short	0x0002
        /*001a*/ 	.short	0x0067
        /*001c*/ 	.short	0x0082
	.zero		2


//--------------------- .nv.info                  --------------------------
	.section	.nv.info,"",@"SHT_CUDA_INFO"
	.align	4


	//----- nvinfo : EIATTR_REGCOUNT
	.align		4
        /*0000*/ 	.byte	0x04, 0x2f
        /*0002*/ 	.short	(.L_12 - .L_11)
	.align		4
.L_11:
        /*0004*/ 	.word	index@(_ZN7cutlass13device_kernelIN5flash19enable_sm80_to_sm89INS1_16FlashAttnFwdSm80INS1_25CollectiveMainloopFwdSm80ILi8ELi2ELb0EN4cute5tupleIJNS5_1CILi128EEENS7_ILi64EEENS7_ILi192EEEEEELi192ENS_6half_tEfNS_4arch4Sm80ELb1ELb0ELb0ELb1ELb1ELb1ELb1ELb0EEENS1_21CollectiveEpilogueFwdINS6_IJS8_SA_S9_EEENS6_IJNS7_ILi1EEESI_SI_EEESC_SE_Li256ELb1ELb1ELb0ELb0EEENS1_19SingleTileSchedulerILb1ELb0ELb1ELi128EEEEEEEEEvNT_6ParamsE)
        /*0008*/ 	.word	0x00000004


	//----- nvinfo : EIATTR_FRAME_SIZE
	.align		4
.L_12:
        /*000c*/ 	.byte	0x04, 0x11
        /*000e*/ 	.short	(.L_14 - .L_13)
	.align		4
.L_13:
        /*0010*/ 	.word	index@(_ZN7cutlass13device_kernelIN5flash19enable_sm80_to_sm89INS1_16FlashAttnFwdSm80INS1_25CollectiveMainloopFwdSm80ILi8ELi2ELb0EN4cute5tupleIJNS5_1CILi128EEENS7_ILi64EEENS7_ILi192EEEEEELi192ENS_6half_tEfNS_4arch4Sm80ELb1ELb0ELb0ELb1ELb1ELb1ELb1ELb0EEENS1_21CollectiveEpilogueFwdINS6_IJS8_SA_S9_EEENS6_IJNS7_ILi1EEESI_SI_EEESC_SE_Li256ELb1ELb1ELb0ELb0EEENS1_19SingleTileSchedulerILb1ELb0ELb1ELi128EEEEEEEEEvNT_6ParamsE)
        /*0014*/ 	.word	0x00000000


	//----- nvinfo : EIATTR_REGCOUNT
	.align		4
.L_14:
        /*0018*/ 	.byte	0x04, 0x2f
        /*001a*/ 	.short	(.L_16 - .L_15)
	.align		4
.L_15:
        /*001c*/ 	.word	index@(_ZN7cutlass13device_kernelIN5flash19enable_sm80_to_sm89INS1_16FlashAttnFwdSm80INS1_25CollectiveMainloopFwdSm80ILi8ELi2ELb0EN4cute5tupleIJNS5_1CILi128EEENS7_ILi64EEENS7_ILi192EEEEEELi192ENS_6half_tEfNS_4arch4Sm80ELb1ELb0ELb0ELb1ELb1ELb0ELb1ELb0EEENS1_21CollectiveEpilogueFwdINS6_IJS8_SA_S9_EEENS6_IJNS7_ILi1EEESI_SI_EEESC_SE_Li256ELb1ELb1ELb0ELb0EEENS1_19SingleTileSchedulerILb1ELb0ELb1ELi128EEEEEEEEEvNT_6ParamsE)
        /*0020*/ 	.word	0x00000004


	//----- nvinfo : EIATTR_FRAME_SIZE
	.align		4
.L_16:
        /*0024*/ 	.byte	0x04, 0x11
        /*0026*/ 	.short	(.L_18 - .L_17)
	.align		4
.L_17:
        /*0028*/ 	.word	index@(_ZN7cutlass13device_kernelIN5flash19enable_sm80_to_sm89INS1_16FlashAttnFwdSm80INS1_25CollectiveMainloopFwdSm80ILi8ELi2ELb0EN4cute5tupleIJNS5_1CILi128EEENS7_ILi64EEENS7_ILi192EEEEEELi192ENS_6half_tEfNS_4arch4Sm80ELb1ELb0ELb0ELb1ELb1ELb0ELb1ELb0EEENS1_21CollectiveEpilogueFwdINS6_IJS8_SA_S9_EEENS6_IJNS7_ILi1EEESI_SI_EEESC_SE_Li256ELb1ELb1ELb0ELb0EEENS1_19SingleTileSchedulerILb1ELb0ELb1ELi128EEEEEEEEEvNT_6ParamsE)
        /*002c*/ 	.word	0x00000000


	//----- nvinfo : EIATTR_REGCOUNT
	.align		4
.L_18:
        /*0030*/ 	.byte	0x04, 0x2f
        /*0032*/ 	.short	(.L_20 - .L_19)
	.align		4
.L_19:
        /*0034*/ 	.word	index@(_ZN7cutlass13device_kernelIN5flash19enable_sm80_to_sm89INS1_16FlashAttnFwdSm80INS1_25CollectiveMainloopFwdSm80ILi8ELi2ELb0EN4cute5tupleIJNS5_1CILi128EEENS7_ILi64EEENS7_ILi192EEEEEELi192ENS_6half_tEfNS_4arch4Sm80ELb1ELb0ELb0ELb0ELb1ELb0ELb1ELb0EEENS1_21CollectiveEpilogueFwdINS6_IJS8_SA_S9_EEENS6_IJNS7_ILi1EEESI_SI_EEESC_SE_Li256ELb0ELb1ELb0ELb0EEENS1_30DynamicPersistentTileSchedulerILi256ELi256ELb0ELb1ELb0EEEEEEEEEvNT_6ParamsE)
        /*0038*/ 	.word	0x00000004


	//----- nvinfo : EIATTR_FRAME_SIZE
	.align		4
.L_20:
        /*003c*/ 	.byte	0x04, 0x11
        /*003e*/ 	.short	(.L_22 - .L_21)
	.align		4
.L_21:
        /*0040*/ 	.word	index@(_ZN7cutlass13device_kernelIN5flash19enable_sm80_to_sm89INS1_16FlashAttnFwdSm80INS1_25CollectiveMainloopFwdSm80ILi8ELi2ELb0EN4cute5tupleIJNS5_1CILi128EEENS7_ILi64EEENS7_ILi192EEEEEELi192ENS_6half_tEfNS_4arch4Sm80ELb1ELb0ELb0ELb0ELb1ELb0ELb1ELb0EEENS1_21CollectiveEpilogueFwdINS6_IJS8_SA_S9_EEENS6_IJNS7_ILi1EEESI_SI_EEESC_SE_Li256ELb0ELb1ELb0ELb0EEENS1_30DynamicPersistentTileSchedulerILi256ELi256ELb0ELb1ELb0EEEEEEEEEvNT_6ParamsE)
        /*0044*/ 	.word	0x00000000


	//----- nvinfo : EIATTR_REGCOUNT
	.align		4
.L_22:
        /*0048*/ 	.byte	0x04, 0x2f
        /*004a*/ 	.short	(.L_24 - .L_23)
	.align		4
.L_23:
        /*004c*/ 	.word	index@(_ZN7cutlass13device_kernelIN5flash19enable_sm80_to_sm89INS1_16FlashAttnFwdSm80INS1_25CollectiveMainloopFwdSm80ILi8ELi2ELb0EN4cute5tupleIJNS5_1CILi128EEENS7_ILi64EEENS7_ILi192EEEEEELi192ENS_6half_tEfNS_4arch4Sm80ELb0ELb1ELb0ELb1ELb1ELb1ELb1ELb0EEENS1_21CollectiveEpilogueFwdINS6_IJS8_SA_S9_EEENS6_IJNS7_ILi1EEESI_SI_EEESC_SE_Li256ELb1ELb1ELb0ELb0EEENS1_19SingleTileSchedulerILb1ELb0ELb1ELi128EEEEEEEEEvNT_6ParamsE)
        /*0050*/ 	.word	0x00000004


	//----- nvinfo : EIATTR_FRAME_SIZE
	.align		4
.L_24:
        /*0054*/ 	.byte	0x04, 0x11
        /*0056*/ 	.short	(.L_26 - .L_25)
	.align		4
.L_25:
        /*0058*/ 	.word	index@(_ZN7cutlass13device_kernelIN5flash19enable_sm80_to_sm89INS1_16FlashAttnFwdSm80INS1_25CollectiveMainloopFwdSm80ILi8ELi2ELb0EN4cute5tupleIJNS5_1CILi128EEENS7_ILi64EEENS7_ILi192EEEEEELi192ENS_6half_tEfNS_4arch4Sm80ELb0ELb1ELb0ELb1ELb1ELb1ELb1ELb0EEENS1_21CollectiveEpilogueFwdINS6_IJS8_SA_S9_EEENS6_IJNS7_ILi1EEESI_SI_EEESC_SE_Li256ELb1ELb1ELb0ELb0EEENS1_19SingleTileSchedulerILb1ELb0ELb1ELi128EEEEEEEEEvNT_6ParamsE)
        /*005c*/ 	.word	0x00000000


	//----- nvinfo : EIATTR_REGCOUNT
	.align		4
.L_26:
        /*0060*/ 	.byte	0x04, 0x2f
        /*0062*/ 	.short	(.L_28 - .L_27)
	.align		4
.L_27:
        /*0064*/ 	.word	index@(_ZN7cutlass13device_kernelIN5flash19enable_sm80_to_sm89INS1_16FlashAttnFwdSm80INS1_25CollectiveMainloopFwdSm80ILi8ELi2ELb0EN4cute5tupleIJNS5_1CILi128EEENS7_ILi64EEENS7_ILi192EEEEEELi192ENS_6half_tEfNS_4arch4Sm80ELb0ELb1ELb0ELb1ELb1ELb0ELb1ELb0EEENS1_21CollectiveEpilogueFwdINS6_IJS8_SA_S9_EEENS6_IJNS7_ILi1EEESI_SI_EEESC_SE_Li256ELb1ELb1ELb0ELb0EEENS1_19SingleTileSchedulerILb1ELb0ELb1ELi128EEEEEEEEEvNT_6ParamsE)
        /*0068*/ 	.word	0x00000004


	//----- nvinfo : EIATTR_FRAME_SIZE
	.align		4
.L_28:
        /*006c*/ 	.byte	0x04, 0x11
        /*006e*/ 	.short	(.L_30 - .L_29)
	.align		4
.L_29:
        /*0070*/ 	.word	index@(_ZN7cutlass13device_kernelIN5flash19enable_sm80_to_sm89INS1_16FlashAttnFwdSm80INS1_25CollectiveMainloopFwdSm80ILi8ELi2ELb0EN4cute5tupleIJNS5_1CILi128EEENS7_ILi64EEENS7_ILi192EEEEEELi192ENS_6half_tEfNS_4arch4Sm80ELb0ELb1ELb0ELb1ELb1ELb0ELb1ELb0EEENS1_21CollectiveEpilogueFwdINS6_IJS8_SA_S9_EEENS6_IJNS7_ILi1EEESI_SI_EEESC_SE_Li256ELb1ELb1ELb0ELb0EEENS1_19SingleTileSchedulerILb1ELb0ELb1ELi128EEEEEEEEEvNT_6ParamsE)
        /*0074*/ 	.word	0x00000000


	//----- nvinfo : EIATTR_REGCOUNT
	.align		4
.L_30:
        /*0078*/ 	.byte	0x04, 0x2f
        /*007a*/ 	.short	(.L_32 - .L_31)
	.align		4
.L_31:
        /*007c*/ 	.word	index@(_ZN7cutlass13device_kernelIN5flash19enable_sm80_to_sm89INS1_16FlashAttnFwdSm80INS1_25CollectiveMainloopFwdSm80ILi8ELi2ELb0EN4cute5tupleIJNS5_1CILi128EEENS7_ILi64EEENS7_ILi192EEEEEELi192ENS_6half_tEfNS_4arch4Sm80ELb0ELb1ELb0ELb0ELb1ELb0ELb1ELb0EEENS1_21CollectiveEpilogueFwdINS6_IJS8_SA_S9_EEENS6_IJNS7_ILi1EEESI_SI_EEESC_SE_Li256ELb0ELb1ELb0ELb0EEENS1_19SingleTileSchedulerILb0ELb0ELb1ELi128EEEEEEEEEvNT_6ParamsE)
        /*0080*/ 	.word	0x00000004


	//----- nvinfo : EIATTR_FRAME_SIZE
	.align		4
.L_32:
        /*0084*/ 	.byte	0x04, 0x11
        /*0086*/ 	.short	(.L_34 - .L_33)
	.align		4
.L_33:
        /*0088*/ 	.word	index@(_ZN7cutlass13device_kernelIN5flash19enable_sm80_to_sm89INS1_16FlashAttnFwdSm80INS1_25CollectiveMainloopFwdSm80ILi8ELi2ELb0EN4cute5tupleIJNS5_1CILi128EEENS7_ILi64EEENS7_ILi192EEEEEELi192ENS_6half_tEfNS_4arch4Sm80ELb0ELb1ELb0ELb0ELb1ELb0ELb1ELb0EEENS1_21CollectiveEpilogueFwdINS6_IJS8_SA_S9_EEENS6_IJNS7_ILi1EEESI_SI_EEESC_SE_Li256ELb0ELb1ELb0ELb0EEENS1_19SingleTileSchedulerILb0ELb0ELb1ELi128EEEEEEEEEvNT_6ParamsE)
        /*008c*/ 	.word	0x00000000


	//----- nvinfo : EIATTR_REGCOUNT
	.align		4
.L_34:
        /*0090*/ 	.byte	0x04, 0x2f
        /*0092*/ 	.short	(.L_36 - .L_35)
	.align		4
.L_35:
        /*0094*/ 	.word	index@(_ZN7cutlass13device_kernelIN5flash19enable_sm80_to_sm89INS1_16FlashAttnFwdSm80INS1_25CollectiveMainloopFwdSm80ILi8ELi2ELb0EN4cute5tupleIJNS5_1CILi128EEENS7_ILi64EEENS7_ILi192EEEEEELi192ENS_6half_tEfNS_4arch4Sm80ELb0ELb0ELb0ELb1ELb1ELb1ELb1ELb0EEENS1_21CollectiveEpilogueFwdINS6_IJS8_SA_S9_EEENS6_IJNS7_ILi1EEESI_SI_EEESC_SE_Li256ELb1ELb1ELb0ELb0EEENS1_19SingleTileSchedulerILb1ELb0ELb1ELi128EEEEEEEEEvNT_6ParamsE)
        /*0098*/ 	.word	0x00000004


	//----- nvinfo : EIATTR_FRAME_SIZE
	.align		4
.L_36:
        /*009c*/ 	.byte	0x04, 0x11
        /*009e*/ 	.short	(.L_38 - .L_37)
	.align		4
.L_37:
        /*00a0*/ 	.word	index@(_ZN7cutlass13device_kernelIN5flash19enable_sm80_to_sm89INS1_16FlashAttnFwdSm80INS1_25CollectiveMainloopFwdSm80ILi8ELi2ELb0EN4cute5tupleIJNS5_1CILi128EEENS7_ILi64EEENS7_ILi192EEEEEELi192ENS_6half_tEfNS_4arch4Sm80ELb0ELb0ELb0ELb1ELb1ELb1ELb1ELb0EEENS1_21CollectiveEpilogueFwdINS6_IJS8_SA_S9_EEENS6_IJNS7_ILi1EEESI_SI_EEESC_SE_Li256ELb1ELb1ELb0ELb0EEENS1_19SingleTileSchedulerILb1ELb0ELb1ELi128EEEEEEEEEvNT_6ParamsE)
        /*00a4*/ 	.word	0x00000000


	//----- nvinfo : EIATTR_REGCOUNT
	.align		4
.L_38:
        /*00a8*/ 	.byte	0x04, 0x2f
        /*00aa*/ 	.short	(.L_40 - .L_39)
	.align		4
.L_39:
        /*00ac*/ 	.word	index@(_ZN7cutlass13device_kernelIN5flash19enable_sm80_to_sm89INS1_16FlashAttnFwdSm80INS1_25CollectiveMainloopFwdSm80ILi8ELi2ELb0EN4cute5tupleIJNS5_1CILi128EEENS7_ILi64EEENS7_ILi192EEEEEELi192ENS_6half_tEfNS_4arch4Sm80ELb0ELb0ELb0ELb1ELb1ELb0ELb1ELb0EEENS1_21CollectiveEpilogueFwdINS6_IJS8_SA_S9_EEENS6_IJNS7_ILi1EEESI_SI_EEESC_SE_Li256ELb1ELb1ELb0ELb0EEENS1_19SingleTileSchedulerILb1ELb0ELb1ELi128EEEEEEEEEvNT_6ParamsE)
        /*00b0*/ 	.word	0x00000004


	//----- nvinfo : EIATTR_FRAME_SIZE
	.align		4
.L_40:
        /*00b4*/ 	.byte	0x04, 0x11
        /*00b6*/ 	.short	(.L_42 - .L_41)
	.align		4
.L_41:
        /*00b8*/ 	.word	index@(_ZN7cutlass13device_kernelIN5flash19enable_sm80_to_sm89INS1_16FlashAttnFwdSm80INS1_25CollectiveMainloopFwdSm80ILi8ELi2ELb0EN4cute5tupleIJNS5_1CILi128EEENS7_ILi64EEENS7_ILi192EEEEEELi192ENS_6half_tEfNS_4arch4Sm80ELb0ELb0ELb0ELb1ELb1ELb0ELb1ELb0EEENS1_21CollectiveEpilogueFwdINS6_IJS8_SA_S9_EEENS6_IJNS7_ILi1EEESI_SI_EEESC_SE_Li256ELb1ELb1ELb0ELb0EEENS1_19SingleTileSchedulerILb1ELb0ELb1ELi128EEEEEEEEEvNT_6ParamsE)
        /*00bc*/ 	.word	0x00000000


	//----- nvinfo : EIATTR_REGCOUNT
	.align		4
.L_42:
        /*00c0*/ 	.byte	0x04, 0x2f
        /*00c2*/ 	.short	(.L_44 - .L_43)
	.align		4
.L_43:
        /*00c4*/ 	.word	index@(_ZN7cutlass13device_kernelIN5flash19enable_sm80_to_sm89INS1_16FlashAttnFwdSm80INS1_25CollectiveMainloopFwdSm80ILi8ELi2ELb0EN4cute5tupleIJNS5_1CILi128EEENS7_ILi64EEENS7_ILi192EEEEEELi192ENS_6half_tEfNS_4arch4Sm80ELb0ELb0ELb0ELb0ELb1ELb0ELb1ELb0EEENS1_21CollectiveEpilogueFwdINS6_IJS8_SA_S9_EEENS6_IJNS7_ILi1EEESI_SI_EEESC_SE_Li256ELb0ELb1ELb0ELb0EEENS1_19SingleTileSchedulerILb0ELb0ELb1ELi128EEEEEEEEEvNT_6ParamsE)
        /*00c8*/ 	.word	0x00000004


	//----- nvinfo : EIATTR_FRAME_SIZE
	.align		4
.L_44:
        /*00cc*/ 	.byte	0x04, 0x11
        /*00ce*/ 	.short	(.L_46 - .L_45)
	.align		4
.L_45:
        /*00d0*/ 	.word	index@(_ZN7cutlass13device_kernelIN5flash19enable_sm80_to_sm89INS1_16FlashAttnFwdSm80INS1_25CollectiveMainloopFwdSm80ILi8ELi2ELb0EN4cute5tupleIJNS5_1CILi128EEENS7_ILi64EEENS7_ILi192EEEEEELi192ENS_6half_tEfNS_4arch4Sm80ELb0ELb0ELb0ELb0ELb1ELb0ELb1ELb0EEENS1_21CollectiveEpilogueFwdINS6_IJS8_SA_S9_EEENS6_IJNS7_ILi1EEESI_SI_EEESC_SE_Li256ELb0ELb1ELb0ELb0EEENS1_19SingleTileSchedulerILb0ELb0ELb1ELi128EEEEEEEEEvNT_6ParamsE)
        /*00d4*/ 	.word	0x00000000


	//----- nvinfo : EIATTR_REGCOUNT
	.align		4
.L_46:
        /*00d8*/ 	.byte	0x04, 0x2f
        /*00da*/ 	.short	(.L_48 - .L_47)
	.align		4
.L_47:
        /*00dc*/ 	.word	index@(_ZN7cutlass13device_kernelIN5flash19enable_sm80_to_sm89INS1_16FlashAttnFwdSm80INS1_25CollectiveMainloopFwdSm80ILi8ELi1ELb0EN4cute5tupleIJNS5_1CILi128EEENS7_ILi64EEENS7_ILi192EEEEEELi192ENS_6half_tEfNS_4arch4Sm80ELb1ELb0ELb0ELb1ELb1ELb1ELb1ELb0EEENS1_21CollectiveEpilogueFwdINS6_IJS8_SA_S9_EEENS6_IJNS7_ILi1EEESI_SI_EEESC_SE_Li256ELb1ELb1ELb0ELb0EEENS1_19SingleTileSchedulerILb1ELb0ELb1ELi128EEEEEEEEEvNT_6ParamsE)
        /*00e0*/ 	.word	0x00000004


	//----- nvinfo : EIATTR_FRAME_SIZE
	.align		4
.L_48:
        /*00e4*/ 	.byte	0x04, 0x11
        /*00e6*/ 	.short	(.L_50 - .L_49)
	.align		4
.L_49:
        /*00e8*/ 	.word	index@(_ZN7cutlass13device_kernelIN5flash19enable_sm80_to_sm89INS1_16FlashAttnFwdSm80INS1_25CollectiveMainloopFwdSm80ILi8ELi1ELb0EN4cute5tupleIJNS5_1CILi128EEENS7_ILi64EEENS7_ILi192EEEEEELi192ENS_6half_tEfNS_4arch4Sm80ELb1ELb0ELb0ELb1ELb1ELb1ELb1ELb0EEENS1_21CollectiveEpilogueFwdINS6_IJS8_SA_S9_EEENS6_IJNS7_ILi1EEESI_SI_EEESC_SE_Li256ELb1ELb1ELb0ELb0EEENS1_19SingleTileSchedulerILb1ELb0ELb1ELi128EEEEEEEEEvNT_6ParamsE)
        /*00ec*/ 	.word	0x00000000


	//----- nvinfo : EIATTR_REGCOUNT
	.align		4
.L_50:
        /*00f0*/ 	.byte	0x04, 0x2f
        /*00f2*/ 	.short	(.L_52 - .L_51)
	.align		4
.L_51:
        /*00f4*/ 	.word	index@(_ZN7cutlass13device_kernelIN5flash19enable_sm80_to_sm89INS1_16FlashAttnFwdSm80INS1_25CollectiveMainloopFwdSm80ILi8ELi1ELb0EN4cute5tupleIJNS5_1CILi128EEENS7_ILi64EEENS7_ILi192EEEEEELi192ENS_6half_tEfNS_4arch4Sm80ELb1ELb0ELb0ELb1ELb1ELb0ELb1ELb0EEENS1_21CollectiveEpilogueFwdINS6_IJS8_SA_S9_EEENS6_IJNS7_ILi1EEESI_SI_EEESC_SE_Li256ELb1ELb1ELb0ELb0EEENS1_19SingleTileSchedulerILb1ELb0ELb1ELi128EEEEEEEEEvNT_6ParamsE)
        /*00f8*/ 	.word	0x00000004


	//----- nvinfo : EIATTR_FRAME_SIZE
	.align		4
.L_52:
        /*00fc*/ 	.byte	0x04, 0x11
        /*00fe*/ 	.short	(.L_54 - .L_53)
	.align		4
.L_53:
        /*0100*/ 	.word	index@(_ZN7cutlass13device_kernelIN5flash19enable_sm80_to_sm89INS1_16FlashAttnFwdSm80INS1_25CollectiveMainloopFwdSm80ILi8ELi1ELb0EN4cute5tupleIJNS5_1CILi128EEENS7_ILi64EEENS7_ILi192EEEEEELi192ENS_6half_tEfNS_4arch4Sm80ELb1ELb0ELb0ELb1ELb1ELb0ELb1ELb0EEENS1_21CollectiveEpilogueFwdINS6_IJS8_SA_S9_EEENS6_IJNS7_ILi1EEESI_SI_EEESC_SE_Li256ELb1ELb1ELb0ELb0EEENS1_19SingleTileSchedulerILb1ELb0ELb1ELi128EEEEEEEEEvNT_6ParamsE)
        /*0104*/ 	.word	0x00000000


	//----- nvinfo : EIATTR_REGCOUNT
	.align		4
.L_54:
        /*0108*/ 	.byte	0x04, 0x2f
        /*010a*/ 	.short	(.L_56 - .L_55)
	.align		4
.L_55:
        /*010c*/ 	.word	index@(_ZN7cutlass13device_kernelIN5flash19enable_sm80_to_sm89INS1_16FlashAttnFwdSm80INS1_25CollectiveMainloopFwdSm80ILi8ELi1ELb0EN4cute5tupleIJNS5_1CILi128EEENS7_ILi64EEENS7_ILi192EEEEEELi192ENS_6half_tEfNS_4arch4Sm80ELb1ELb0ELb0ELb0ELb1ELb0ELb1ELb0EEENS1_21CollectiveEpilogueFwdINS6_IJS8_SA_S9_EEENS6_IJNS7_ILi1EEESI_SI_EEESC_SE_Li256ELb0ELb1ELb0ELb0EEENS1_30DynamicPersistentTileSchedulerILi256ELi256ELb0ELb1ELb0EEEEEEEEEvNT_6ParamsE)
        /*0110*/ 	.word	0x00000004


	//----- nvinfo : EIATTR_FRAME_SIZE
	.align		4
.L_56:
        /*0114*/ 	.byte	0x04, 0x11
        /*0116*/ 	.short	(.L_58 - .L_57)
	.align		4
.L_57:
        /*0118*/ 	.word	index@(_ZN7cutlass13device_kernelIN5flash19enable_sm80_to_sm89INS1_16FlashAttnFwdSm80INS1_25CollectiveMainloopFwdSm80ILi8ELi1ELb0EN4cute5tupleIJNS5_1CILi128EEENS7_ILi64EEENS7_ILi192EEEEEELi192ENS_6half_tEfNS_4arch4Sm80ELb1ELb0ELb0ELb0ELb1ELb0ELb1ELb0EEENS1_21CollectiveEpilogueFwdINS6_IJS8_SA_S9_EEENS6_IJNS7_ILi1EEESI_SI_EEESC_SE_Li256ELb0ELb1ELb0ELb0EEENS1_30DynamicPersistentTileSchedulerILi256ELi256ELb0ELb1ELb0EEEEEEEEEvNT_6ParamsE)
        /*011c*/ 	.word	0x00000000


	//----- nvinfo : EIATTR_REGCOUNT
	.align		4
.L_58:
        /*0120*/ 	.byte	0x04, 0x2f
        /*0122*/ 	.short	(.L_60 - .L_59)
	.align		4
.L_59:
        /*0124*/ 	.word	index@(_ZN7cutlass13device_kernelIN5flash19enable_sm80_to_sm89INS1_16FlashAttnFwdSm80INS1_25CollectiveMainloopFwdSm80ILi8ELi1ELb0EN4cute5tupleIJNS5_1CILi128EEENS7_ILi64EEENS7_ILi192EEEEEELi192ENS_6half_tEfNS_4arch4Sm80ELb0ELb1ELb0ELb1ELb1ELb1ELb1ELb0EEENS1_21CollectiveEpilogueFwdINS6_IJS8_SA_S9_EEENS6_IJNS7_ILi1EEESI_SI_EEESC_SE_Li256ELb1ELb1ELb0ELb0EEENS1_19SingleTileSchedulerILb1ELb0ELb1ELi128EEEEEEEEEvNT_6ParamsE)
        /*0128*/ 	.word	0x00000004


	//----- nvinfo : EIATTR_FRAME_SIZE
	.align		4
.L_60:
        /*012c*/ 	.byte	0x04, 0x11
        /*012e*/ 	.short	(.L_62 - .L_61)
	.align		4
.L_61:
        /*0130*/ 	.word	index@(_ZN7cutlass13device_kernelIN5flash19enable_sm80_to_sm89INS1_16FlashAttnFwdSm80INS1_25CollectiveMainloopFwdSm80ILi8ELi1ELb0EN4cute5tupleIJNS5_1CILi128EEENS7_ILi64EEENS7_ILi192EEEEEELi192ENS_6half_tEfNS_4arch4Sm80ELb0ELb1ELb0ELb1ELb1ELb1ELb1ELb0EEENS1_21CollectiveEpilogueFwdINS6_IJS8_SA_S9_EEENS6_IJNS7_ILi1EEESI_SI_EEESC_SE_Li256ELb1ELb1ELb0ELb0EEENS1_19SingleTileSchedulerILb1ELb0ELb1ELi128EEEEEEEEEvNT_6ParamsE)
        /*0134*/ 	.word	0x00000000


	//----- nvinfo : EIATTR_REGCOUNT
	.align		4
.L_62:
        /*0138*/ 	.byte	0x04, 0x2f
        /*013a*/ 	.short	(.L_64 - .L_63)
	.align		4
.L_63:
        /*013c*/ 	.word	index@(_ZN7cutlass13device_kernelIN5flash19enable_sm80_to_sm89INS1_16FlashAttnFwdSm80INS1_25CollectiveMainloopFwdSm80ILi8ELi1ELb0EN4cute5tupleIJNS5_1CILi128EEENS7_ILi64EEENS7_ILi192EEEEEELi192ENS_6half_tEfNS_4arch4Sm80ELb0ELb1ELb0ELb1ELb1ELb0ELb1ELb0EEENS1_21CollectiveEpilogueFwdINS6_IJS8_SA_S9_EEENS6_IJNS7_ILi1EEESI_SI_EEESC_SE_Li256ELb1ELb1ELb0ELb0EEENS1_19SingleTileSchedulerILb1ELb0ELb1ELi128EEEEEEEEEvNT_6ParamsE)
        /*0140*/ 	.word	0x00000004


	//----- nvinfo : EIATTR_FRAME_SIZE
	.align		4
.L_64:
        /*0144*/ 	.byte	0x04, 0x11
        /*0146*/ 	.short	(.L_66 - .L_65)
	.align		4
.L_65:
        /*0148*/ 	.word	index@(_ZN7cutlass13device_kernelIN5flash19enable_sm80_to_sm89INS1_16FlashAttnFwdSm80INS1_25CollectiveMainloopFwdSm80ILi8ELi1ELb0EN4cute5tupleIJNS5_1CILi128EEENS7_ILi64EEENS7_ILi192EEEEEELi192ENS_6half_tEfNS_4arch4Sm80ELb0ELb1ELb0ELb1ELb1ELb0ELb1ELb0EEENS1_21CollectiveEpilogueFwdINS6_IJS8_SA_S9_EEENS6_IJNS7_ILi1EEESI_SI_EEESC_SE_Li256ELb1ELb1ELb0ELb0EEENS1_19SingleTileSchedulerILb1ELb0ELb1ELi128EEEEEEEEEvNT_6ParamsE)
        /*014c*/ 	.word	0x00000000


	//----- nvinfo : EIATTR_REGCOUNT
	.align		4
.L_66:
        /*0150*/ 	.byte	0x04, 0x2f
        /*0152*/ 	.short	(.L_68 - .L_67)
	.align		4
.L_67:
        /*0154*/ 	.word	index@(_ZN7cutlass13device_kernelIN5flash19enable_sm80_to_sm89INS1_16FlashAttnFwdSm80INS1_25CollectiveMainloopFwdSm80ILi8ELi1ELb0EN4cute5tupleIJNS5_1CILi128EEENS7_ILi64EEENS7_ILi192EEEEEELi192ENS_6half_tEfNS_4arch4Sm80ELb0ELb1ELb0ELb0ELb1ELb0ELb1ELb0EEENS1_21CollectiveEpilogueFwdINS6_IJS8_SA_S9_EEENS6_IJNS7_ILi1EEESI_SI_EEESC_SE_Li256ELb0ELb1ELb0ELb0EEENS1_19SingleTileSchedulerILb0ELb0ELb1ELi128EEEEEEEEEvNT_6ParamsE)
        /*0158*/ 	.word	0x00000004


	//----- nvinfo : EIATTR_FRAME_SIZE
	.align		4
.L_68:
        /*015c*/ 	.byte	0x04, 0x11
        /*015e*/ 	.short	(.L_70 - .L_69)
	.align		4
.L_69:
        /*0160*/ 	.word	index@(_ZN7cutlass13device_kernelIN5flash19enable_sm80_to_sm89INS1_16FlashAttnFwdSm80INS1_25CollectiveMainloopFwdSm80ILi8ELi1ELb0EN4cute5tupleIJNS5_1CILi128EEENS7_ILi64EEENS7_ILi192EEEEEELi192ENS_6half_tEfNS_4arch4Sm80ELb0ELb1ELb0ELb0ELb1ELb0ELb1ELb0EEENS1_21CollectiveEpilogueFwdINS6_IJS8_SA_S9_EEENS6_IJNS7_ILi1EEESI_SI_EEESC_SE_Li256ELb0ELb1ELb0ELb0EEENS1_19SingleTileSchedulerILb0ELb0ELb1ELi128EEEEEEEEEvNT_6ParamsE)
        /*0164*/ 	.word	0x00000000


	//----- nvinfo : EIATTR_REGCOUNT
	.align		4
.L_70:
        /*0168*/ 	.byte	0x04, 0x2f
        /*016a*/ 	.short	(.L_72 - .L_71)
	.align		4
.L_71:
        /*016c*/ 	.word	index@(_ZN7cutlass13device_kernelIN5flash19enable_sm80_to_sm89INS1_16FlashAttnFwdSm80INS1_25CollectiveMainloopFwdSm80ILi8ELi1ELb0EN4cute5tupleIJNS5_1CILi128EEENS7_ILi64EEENS7_ILi192EEEEEELi192ENS_6half_tEfNS_4arch4Sm80ELb0ELb0ELb0ELb1ELb1ELb1ELb1ELb0EEENS1_21CollectiveEpilogueFwdINS6_IJS8_SA_S9_EEENS6_IJNS7_ILi1EEESI_SI_EEESC_SE_Li256ELb1ELb1ELb0ELb0EEENS1_19SingleTileSchedulerILb1ELb0ELb1ELi128EEEEEEEEEvNT_6ParamsE)
        /*0170*/ 	.word	0x00000004


	//----- nvinfo : EIATTR_FRAME_SIZE
	.align		4
.L_72:
        /*0174*/ 	.byte	0x04, 0x11
        /*0176*/ 	.short	(.L_74 - .L_73)
	.align		4
.L_73:
        /*0178*/ 	.word	index@(_ZN7cutlass13device_kernelIN5flash19enable_sm80_to_sm89INS1_16FlashAttnFwdSm80INS1_25CollectiveMainloopFwdSm80ILi8ELi1ELb0EN4cute5tupleIJNS5_1CILi128EEENS7_ILi64EEENS7_ILi192EEEEEELi192ENS_6half_tEfNS_4arch4Sm80ELb0ELb0ELb0ELb1ELb1ELb1ELb1ELb0EEENS1_21CollectiveEpilogueFwdINS6_IJS8_SA_S9_EEENS6_IJNS7_ILi1EEESI_SI_EEESC_SE_Li256ELb1ELb1ELb0ELb0EEENS1_19SingleTileSchedulerILb1ELb0ELb1ELi128EEEEEEEEEvNT_6ParamsE)
        /*017c*/ 	.word	0x00000000


	//----- nvinfo : EIATTR_REGCOUNT
	.align		4
.L_74:
        /*0180*/ 	.byte	0x04, 0x2f
        /*0182*/ 	.short	(.L_76 - .L_75)
	.align		4
.L_75:
        /*0184*/ 	.word	index@(_ZN7cutlass13device_kernelIN5flash19enable_sm80_to_sm89INS1_16FlashAttnFwdSm80INS1_25CollectiveMainloopFwdSm80ILi8ELi1ELb0EN4cute5tupleIJNS5_1CILi128EEENS7_ILi64EEENS7_ILi192EEEEEELi192ENS_6half_tEfNS_4arch4Sm80ELb0ELb0ELb0ELb1ELb1ELb0ELb1ELb0EEENS1_21CollectiveEpilogueFwdINS6_IJS8_SA_S9_EEENS6_IJNS7_ILi1EEESI_SI_EEESC_SE_Li256ELb1ELb1ELb0ELb0EEENS1_19SingleTileSchedulerILb1ELb0ELb1ELi128EEEEEEEEEvNT_6ParamsE)
        /*0188*/ 	.word	0x00000004


	//----- nvinfo : EIATTR_FRAME_SIZE
	.align		4
.L_76:
        /*018c*/ 	.byte	0x04, 0x11
        /*018e*/ 	.short	(.L_78 - .L_77)
	.align		4
.L_77:
        /*0190*/ 	.word	index@(_ZN7cutlass13device_kernelIN5flash19enable_sm80_to_sm89INS1_16FlashAttnFwdSm80INS1_25CollectiveMainloopFwdSm80ILi8ELi1ELb0EN4cute5tupleIJNS5_1CILi128EEENS7_ILi64EEENS7_ILi192EEEEEELi192ENS_6half_tEfNS_4arch4Sm80ELb0ELb0ELb0ELb1ELb1ELb0ELb1ELb0EEENS1_21CollectiveEpilogueFwdINS6_IJS8_SA_S9_EEENS6_IJNS7_ILi1EEESI_SI_EEESC_SE_Li256ELb1ELb1ELb0ELb0EEENS1_19SingleTileSchedulerILb1ELb0ELb1ELi128EEEEEEEEEvNT_6ParamsE)
        /*0194*/ 	.word	0x00000000


	//----- nvinfo : EIATTR_REGCOUNT
	.align		4
.L_78:
        /*0198*/ 	.byte	0x04, 0x2f
        /*019a*/ 	.short	(.L_80 - .L_79)
	.align		4
.L_79:
        /*019c*/ 	.word	index@(_ZN7cutlass13device_kernelIN5flash19enable_sm80_to_sm89INS1_16FlashAttnFwdSm80INS1_25CollectiveMainloopFwdSm80ILi8ELi1ELb0EN4cute5tupleIJNS5_1CILi128EEENS7_ILi64EEENS7_ILi192EEEEEELi192ENS_6half_tEfNS_4arch4Sm80ELb0ELb0ELb0ELb0ELb1ELb0ELb1ELb0EEENS1_21CollectiveEpilogueFwdINS6_IJS8_SA_S9_EEENS6_IJNS7_ILi1EEESI_SI_EEESC_SE_Li256ELb0ELb1ELb0ELb0EEENS1_19SingleTileSchedulerILb0ELb0ELb1ELi128EEEEEEEEEvNT_6ParamsE)
        /*01a0*/ 	.word	0x00000004


	//----- nvinfo : EIATTR_FRAME_SIZE
	.align		4
.L_80:
        /*01a4*/ 	.byte	0x04, 0x11
        /*01a6*/ 	.short	(.L_82 - .L_81)
	.align		4
.L_81:
        /*01a8*/ 	.word	index@(_ZN7cutlass13device_kernelIN5flash19enable_sm80_to_sm89INS1_16FlashAttnFwdSm80INS1_25CollectiveMainloopFwdSm80ILi8ELi1ELb0EN4cute5tupleIJNS5_1CILi128EEENS7_ILi64EEENS7_ILi192EEEEEELi192ENS_6half_tEfNS_4arch4Sm80ELb0ELb0ELb0ELb0ELb1ELb0ELb1ELb0EEENS1_21CollectiveEpilogueFwdINS6_IJS8_SA_S9_EEENS6_IJNS7_ILi1EEESI_SI_EEESC_SE_Li256ELb0ELb1ELb0ELb0EEENS1_19SingleTileSchedulerILb0ELb0ELb1ELi128EEEEEEEEEvNT_6ParamsE)
        /*01ac*/ 	.word	0x00000000


	//----- nvinfo : EIATTR_MIN_STACK_SIZE
	.align		4
.L_82:
        /*01b0*/ 	.byte	0x04, 0x12
        /*01b2*/ 	.short	(.L_84 - .L_83)
	.align		4
.L_83:
        /*01b4*/ 	.word	index@(_ZN7cutlass13device_kernelIN5flash19enable_sm80_to_sm89INS1_16FlashAttnFwdSm80INS1_25CollectiveMainloopFwdSm80ILi8ELi1ELb0EN4cute5tupleIJNS5_1CILi128EEENS7_ILi64EEENS7_ILi192EEEEEELi192ENS_6half_tEfNS_4arch4Sm80ELb0ELb0ELb0ELb0ELb1ELb0ELb1ELb0EEENS1_21CollectiveEpilogueFwdINS6_IJS8_SA_S9_EEENS6_IJNS7_ILi1EEESI_SI_EEESC_SE_Li256ELb0ELb1ELb0ELb0EEENS1_19SingleTileSchedulerILb0ELb0ELb1ELi128EEEEEEEEEvNT_6ParamsE)
        /*01b8*/ 	.word	0x00000000


	//----- nvinfo : EIATTR_MIN_STACK_SIZE
	.align		4
.L_84:
        /*01bc*/ 	.byte	0x04, 0x12
        /*01be*/ 	.short	(.L_86 - .L_85)
	.align		4
.L_85:
        /*01c0*/ 	.word	index@(_ZN7cutlass13device_kernelIN5flash19enable_sm80_to_sm89INS1_16FlashAttnFwdSm80INS1_25CollectiveMainloopFwdSm80ILi8ELi1ELb0EN4cute5tupleIJNS5_1CILi128EEENS7_ILi64EEENS7_ILi192EEEEEELi192ENS_6half_tEfNS_4arch4Sm80ELb0ELb0ELb0ELb1ELb1ELb0ELb1ELb0EEENS1_21CollectiveEpilogueFwdINS6_IJS8_SA_S9_EEENS6_IJNS7_ILi1EEESI_SI_EEESC_SE_Li256ELb1ELb1ELb0ELb0EEENS1_19SingleTileSchedulerILb1ELb0ELb1ELi128EEEEEEEEEvNT_6ParamsE)
        /*01c4*/ 	.word	0x00000000


	//----- nvinfo : EIATTR_MIN_STACK_SIZE
	.align		4
.L_86:
        /*01c8*/ 	.byte	0x04, 0x12
        /*01ca*/ 	.short	(.L_88 - .L_87)
	.align		4
.L_87:
        /*01cc*/ 	.word	index@(_ZN7cutlass13device_kernelIN5flash19enable_sm80_to_sm89INS1_16FlashAttnFwdSm80INS1_25CollectiveMainloopFwdSm80ILi8ELi1ELb0EN4cute5tupleIJNS5_1CILi128EEENS7_ILi64EEENS7_ILi192EEEEEELi192ENS_6half_tEfNS_4arch4Sm80ELb0ELb0ELb0ELb1ELb1ELb1ELb1ELb0EEENS1_21CollectiveEpilogueFwdINS6_IJS8_SA_S9_EEENS6_IJNS7_ILi1EEESI_SI_EEESC_SE_Li256ELb1ELb1ELb0ELb0EEENS1_19SingleTileSchedulerILb1ELb0ELb1ELi128EEEEEEEEEvNT_6ParamsE)
        /*01d0*/ 	.word	0x00000000


	//----- nvinfo : EIATTR_MIN_STACK_SIZE
	.align		4
.L_88:
        /*01d4*/ 	.byte	0x04, 0x12
        /*01d6*/ 	.short	(.L_90 - .L_89)
	.align		4
.L_89:
        /*01d8*/ 	.word	index@(_ZN7cutlass13device_kernelIN5flash19enable_sm80_to_sm89INS1_16FlashAttnFwdSm80INS1_25CollectiveMainloopFwdSm80ILi8ELi1ELb0EN4cute5tupleIJNS5_1CILi128EEENS7_ILi64EEENS7_ILi192EEEEEELi192ENS_6half_tEfNS_4arch4Sm80ELb0ELb1ELb0ELb0ELb1ELb0ELb1ELb0EEENS1_21CollectiveEpilogueFwdINS6_IJS8_SA_S9_EEENS6_IJNS7_ILi1EEESI_SI_EEESC_SE_Li256ELb0ELb1ELb0ELb0EEENS1_19SingleTileSchedulerILb0ELb0ELb1ELi128EEEEEEEEEvNT_6ParamsE)
        /*01dc*/ 	.word	0x00000000


	//----- nvinfo : EIATTR_MIN_STACK_SIZE
	.align		4
.L_90:
        /*01e0*/ 	.byte	0x04, 0x12
        /*01e2*/ 	.short	(.L_92 - .L_91)
	.align		4
.L_91:
        /*01e4*/ 	.word	index@(_ZN7cutlass13device_kernelIN5flash19enable_sm80_to_sm89INS1_16FlashAttnFwdSm80INS1_25CollectiveMainloopFwdSm80ILi8ELi1ELb0EN4cute5tupleIJNS5_1CILi128EEENS7_ILi64EEENS7_ILi192EEEEEELi192ENS_6half_tEfNS_4arch4Sm80ELb0ELb1ELb0ELb1ELb1ELb0ELb1ELb0EEENS1_21CollectiveEpilogueFwdINS6_IJS8_SA_S9_EEENS6_IJNS7_ILi1EEESI_SI_EEESC_SE_Li256ELb1ELb1ELb0ELb0EEENS1_19SingleTileSchedulerILb1ELb0ELb1ELi128EEEEEEEEEvNT_6ParamsE)
        /*01e8*/ 	.word	0x00000000


	//----- nvinfo : EIATTR_MIN_STACK_SIZE
	.align		4
.L_92:
        /*01ec*/ 	.byte	0x04, 0x12
        /*01ee*/ 	.short	(.L_94 - .L_93)
	.align		4
.L_93:
        /*01f0*/ 	.word	index@(_ZN7cutlass13device_kernelIN5flash19enable_sm80_to_sm89INS1_16FlashAttnFwdSm80INS1_25CollectiveMainloopFwdSm80ILi8ELi1ELb0EN4cute5tupleIJNS5_1CILi128EEENS7_ILi64EEENS7_ILi192EEEEEELi192ENS_6half_tEfNS_4arch4Sm80ELb0ELb1ELb0ELb1ELb1ELb1ELb1ELb0EEENS1_21CollectiveEpilogueFwdINS6_IJS8_SA_S9_EEENS6_IJNS7_ILi1EEESI_SI_EEESC_SE_Li256ELb1ELb1ELb0ELb0EEENS1_19SingleTileSchedulerILb1ELb0ELb1ELi128EEEEEEEEEvNT_6ParamsE)
        /*01f4*/ 	.word	0x00000000


	//----- nvinfo : EIATTR_MIN_STACK_SIZE
	.align		4
.L_94:
        /*01f8*/ 	.byte	0x04, 0x12
        /*01fa*/ 	.short	(.L_96 - .L_95)
	.align		4
.L_95:
        /*01fc*/ 	.word	index@(_ZN7cutlass13device_kernelIN5flash19enable_sm80_to_sm89INS1_16FlashAttnFwdSm80INS1_25CollectiveMainloopFwdSm80ILi8ELi1ELb0EN4cute5tupleIJNS5_1CILi128EEENS7_ILi64EEENS7_ILi192EEEEEELi192ENS_6half_tEfNS_4arch4Sm80ELb1ELb0ELb0ELb0ELb1ELb0ELb1ELb0EEENS1_21CollectiveEpilogueFwdINS6_IJS8_SA_S9_EEENS6_IJNS7_ILi1EEESI_SI_EEESC_SE_Li256ELb0ELb1ELb0ELb0EEENS1_30DynamicPersistentTileSchedulerILi256ELi256ELb0ELb1ELb0EEEEEEEEEvNT_6ParamsE)
        /*0200*/ 	.word	0x00000000


	//----- nvinfo : EIATTR_MIN_STACK_SIZE
	.align		4
.L_96:
        /*0204*/ 	.byte	0x04, 0x12
        /*0206*/ 	.short	(.L_98 - .L_97)
	.align		4
.L_97:
        /*0208*/ 	.word	index@(_ZN7cutlass13device_kernelIN5flash19enable_sm80_to_sm89INS1_16FlashAttnFwdSm80INS1_25CollectiveMainloopFwdSm80ILi8ELi1ELb0EN4cute5tupleIJNS5_1CILi128EEENS7_ILi64EEENS7_ILi192EEEEEELi192ENS_6half_tEfNS_4arch4Sm80ELb1ELb0ELb0ELb1ELb1ELb0ELb1ELb0EEENS1_21CollectiveEpilogueFwdINS6_IJS8_SA_S9_EEENS6_IJNS7_ILi1EEESI_SI_EEESC_SE_Li256ELb1ELb1ELb0ELb0EEENS1_19SingleTileSchedulerILb1ELb0ELb1ELi128EEEEEEEEEvNT_6ParamsE)
        /*020c*/ 	.word	0x00000000


	//----- nvinfo : EIATTR_MIN_STACK_SIZE
	.align		4
.L_98:
        /*0210*/ 	.byte	0x04, 0x12
        /*0212*/ 	.short	(.L_100 - .L_99)
	.align		4
.L_99:
        /*0214*/ 	.word	index@(_ZN7cutlass13device_kernelIN5flash19enable_sm80_to_sm89INS1_16FlashAttnFwdSm80INS1_25CollectiveMainloopFwdSm80ILi8ELi1ELb0EN4cute5tupleIJNS5_1CILi128EEENS7_ILi64EEENS7_ILi192EEEEEELi192ENS_6half_tEfNS_4arch4Sm80ELb1ELb0ELb0ELb1ELb1ELb1ELb1ELb0EEENS1_21CollectiveEpilogueFwdINS6_IJS8_SA_S9_EEENS6_IJNS7_ILi1EEESI_SI_EEESC_SE_Li256ELb1ELb1ELb0ELb0EEENS1_19SingleTileSchedulerILb1ELb0ELb1ELi128EEEEEEEEEvNT_6ParamsE)
        /*0218*/ 	.word	0x00000000


	//----- nvinfo : EIATTR_MIN_STACK_SIZE
	.align		4
.L_100:
        /*021c*/ 	.byte	0x04, 0x12
        /*021e*/ 	.short	(.L_102 - .L_101)
	.align		4
.L_101:
        /*0220*/ 	.word	index@(_ZN7cutlass13device_kernelIN5flash19enable_sm80_to_sm89INS1_16FlashAttnFwdSm80INS1_25CollectiveMainloopFwdSm80ILi8ELi2ELb0EN4cute5tupleIJNS5_1CILi128EEENS7_ILi64EEENS7_ILi192EEEEEELi192ENS_6half_tEfNS_4arch4Sm80ELb0ELb0ELb0ELb0ELb1ELb0ELb1ELb0EEENS1_21CollectiveEpilogueFwdINS6_IJS8_SA_S9_EEENS6_IJNS7_ILi1EEESI_SI_EEESC_SE_Li256ELb0ELb1ELb0ELb0EEENS1_19SingleTileSchedulerILb0ELb0ELb1ELi128EEEEEEEEEvNT_6ParamsE)
        /*0224*/ 	.word	0x00000000


	//----- nvinfo : EIATTR_MIN_STACK_SIZE
	.align		4
.L_102:
        /*0228*/ 	.byte	0x04, 0x12
        /*022a*/ 	.short	(.L_104 - .L_103)
	.align		4
.L_103:
        /*022c*/ 	.word	index@(_ZN7cutlass13device_kernelIN5flash19enable_sm80_to_sm89INS1_16FlashAttnFwdSm80INS1_25CollectiveMainloopFwdSm80ILi8ELi2ELb0EN4cute5tupleIJNS5_1CILi128EEENS7_ILi64EEENS7_ILi192EEEEEELi192ENS_6half_tEfNS_4arch4Sm80ELb0ELb0ELb0ELb1ELb1ELb0ELb1ELb0EEENS1_21CollectiveEpilogueFwdINS6_IJS8_SA_S9_EEENS6_IJNS7_ILi1EEESI_SI_EEESC_SE_Li256ELb1ELb1ELb0ELb0EEENS1_19SingleTileSchedulerILb1ELb0ELb1ELi128EEEEEEEEEvNT_6ParamsE)
        /*0230*/ 	.word	0x00000000


	//----- nvinfo : EIATTR_MIN_STACK_SIZE
	.align		4
.L_104:
        /*0234*/ 	.byte	0x04, 0x12
        /*0236*/ 	.short	(.L_106 - .L_105)
	.align		4
.L_105:
        /*0238*/ 	.word	index@(_ZN7cutlass13device_kernelIN5flash19enable_sm80_to_sm89INS1_16FlashAttnFwdSm80INS1_25CollectiveMainloopFwdSm80ILi8ELi2ELb0EN4cute5tupleIJNS5_1CILi128EEENS7_ILi64EEENS7_ILi192EEEEEELi192ENS_6half_tEfNS_4arch4Sm80ELb0ELb0ELb0ELb1ELb1ELb1ELb1ELb0EEENS1_21CollectiveEpilogueFwdINS6_IJS8_SA_S9_EEENS6_IJNS7_ILi1EEESI_SI_EEESC_SE_Li256ELb1ELb1ELb0ELb0EEENS1_19SingleTileSchedulerILb1ELb0ELb1ELi128EEEEEEEEEvNT_6ParamsE)
        /*023c*/ 	.word	0x00000000


	//----- nvinfo : EIATTR_MIN_STACK_SIZE
	.align		4
.L_106:
        /*0240*/ 	.byte	0x04, 0x12
        /*0242*/ 	.short	(.L_108 - .L_107)
	.align		4
.L_107:
        /*0244*/ 	.word	index@(_ZN7cutlass13device_kernelIN5flash19enable_sm80_to_sm89INS1_16FlashAttnFwdSm80INS1_25CollectiveMainloopFwdSm80ILi8ELi2ELb0EN4cute5tupleIJNS5_1CILi128EEENS7_ILi64EEENS7_ILi192EEEEEELi192ENS_6half_tEfNS_4arch4Sm80ELb0ELb1ELb0ELb0ELb1ELb0ELb1ELb0EEENS1_21CollectiveEpilogueFwdINS6_IJS8_SA_S9_EEENS6_IJNS7_ILi1EEESI_SI_EEESC_SE_Li256ELb0ELb1ELb0ELb0EEENS1_19SingleTileSchedulerILb0ELb0ELb1ELi128EEEEEEEEEvNT_6ParamsE)
        /*0248*/ 	.word	0x00000000


	//----- nvinfo : EIATTR_MIN_STACK_SIZE
	.align		4
.L_108:
        /*024c*/ 	.byte	0x04, 0x12
        /*024e*/ 	.short	(.L_110 - .L_109)
	.align		4
.L_109:
        /*0250*/ 	.word	index@(_ZN7cutlass13device_kernelIN5flash19enable_sm80_to_sm89INS1_16FlashAttnFwdSm80INS1_25CollectiveMainloopFwdSm80ILi8ELi2ELb0EN4cute5tupleIJNS5_1CILi128EEENS7_ILi64EEENS7_ILi192EEEEEELi192ENS_6half_tEfNS_4arch4Sm80ELb0ELb1ELb0ELb1ELb1ELb0ELb1ELb0EEENS1_21CollectiveEpilogueFwdINS6_IJS8_SA_S9_EEENS6_IJNS7_ILi1EEESI_SI_EEESC_SE_Li256ELb1ELb1ELb0ELb0EEENS1_19SingleTileSchedulerILb1ELb0ELb1ELi128EEEEEEEEEvNT_6ParamsE)
        /*0254*/ 	.word	0x00000000


	//----- nvinfo : EIATTR_MIN_STACK_SIZE
	.align		4
.L_110:
        /*0258*/ 	.byte	0x04, 0x12
        /*025a*/ 	.short	(.L_112 - .L_111)
	.align		4
.L_111:
        /*025c*/ 	.word	index@(_ZN7cutlass13device_kernelIN5flash19enable_sm80_to_sm89INS1_16FlashAttnFwdSm80INS1_25CollectiveMainloopFwdSm80ILi8ELi2ELb0EN4cute5tupleIJNS5_1CILi128EEENS7_ILi64EEENS7_ILi192EEEEEELi192ENS_6half_tEfNS_4arch4Sm80ELb0ELb1ELb0ELb1ELb1ELb1ELb1ELb0EEENS1_21CollectiveEpilogueFwdINS6_IJS8_SA_S9_EEENS6_IJNS7_ILi1EEESI_SI_EEESC_SE_Li256ELb1ELb1ELb0ELb0EEENS1_19SingleTileSchedulerILb1ELb0ELb1ELi128EEEEEEEEEvNT_6ParamsE)
        /*0260*/ 	.word	0x00000000


	//----- nvinfo : EIATTR_MIN_STACK_SIZE
	.align		4
.L_112:
        /*0264*/ 	.byte	0x04, 0x12
        /*0266*/ 	.short	(.L_114 - .L_113)
	.align		4
.L_113:
        /*0268*/ 	.word	index@(_ZN7cutlass13device_kernelIN5flash19enable_sm80_to_sm89INS1_16FlashAttnFwdSm80INS1_25CollectiveMainloopFwdSm80ILi8ELi2ELb0EN4cute5tupleIJNS5_1CILi128EEENS7_ILi64EEENS7_ILi192EEEEEELi192ENS_6half_tEfNS_4arch4Sm80ELb1ELb0ELb0ELb0ELb1ELb0ELb1ELb0EEENS1_21CollectiveEpilogueFwdINS6_IJS8_SA_S9_EEENS6_IJNS7_ILi1EEESI_SI_EEESC_SE_Li256ELb0ELb1ELb0ELb0EEENS1_30DynamicPersistentTileSchedulerILi256ELi256ELb0ELb1ELb0EEEEEEEEEvNT_6ParamsE)
        /*026c*/ 	.word	0x00000000


	//----- nvinfo : EIATTR_MIN_STACK_SIZE
	.align		4
.L_114:
        /*0270*/ 	.byte	0x04, 0x12
        /*0272*/ 	.short	(.L_116 - .L_115)
	.align		4
.L_115:
        /*0274*/ 	.word	index@(_ZN7cutlass13device_kernelIN5flash19enable_sm80_to_sm89INS1_16FlashAttnFwdSm80INS1_25CollectiveMainloopFwdSm80ILi8ELi2ELb0EN4cute5tupleIJNS5_1CILi128EEENS7_ILi64EEENS7_ILi192EEEEEELi192ENS_6half_tEfNS_4arch4Sm80ELb1ELb0ELb0ELb1ELb1ELb0ELb1ELb0EEENS1_21CollectiveEpilogueFwdINS6_IJS8_SA_S9_EEENS6_IJNS7_ILi1EEESI_SI_EEESC_SE_Li256ELb1ELb1ELb0ELb0EEENS1_19SingleTileSchedulerILb1ELb0ELb1ELi128EEEEEEEEEvNT_6ParamsE)
        /*0278*/ 	.word	0x00000000


	//----- nvinfo : EIATTR_MIN_STACK_SIZE
	.align		4
.L_116:
        /*027c*/ 	.byte	0x04, 0x12
        /*027e*/ 	.short	(.L_118 - .L_117)
	.align		4
.L_117:
        /*0280*/ 	.word	index@(_ZN7cutlass13device_kernelIN5flash19enable_sm80_to_sm89INS1_16FlashAttnFwdSm80INS1_25CollectiveMainloopFwdSm80ILi8ELi2ELb0EN4cute5tupleIJNS5_1CILi128EEENS7_ILi64EEENS7_ILi192EEEEEELi192ENS_6half_tEfNS_4arch4Sm80ELb1ELb0ELb0ELb1ELb1ELb1ELb1ELb0EEENS1_21CollectiveEpilogueFwdINS6_IJS8_SA_S9_EEENS6_IJNS7_ILi1EEESI_SI_EEESC_SE_Li256ELb1ELb1ELb0ELb0EEENS1_19SingleTileSchedulerILb1ELb0ELb1ELi128EEEEEEEEEvNT_6ParamsE)
        /*0284*/ 	.word	0x00000000
.L_118:


//--------------------- .nv.compat                --------------------------
	.section	.nv.compat,"",@"SHT_CUDA_COMPAT_INFO"
	.align	4
        /*0000*/ 	.byte	0x02, 0x09, 0x01, 0x00, 0x02, 0x02, 0x01, 0x00, 0x02, 0x05, 0x05, 0x00, 0x03, 0x07, 0x01, 0x01
        /*0010*/ 	.byte	0x02, 0x03, 0x00, 0x00, 0x02, 0x06, 0x01, 0x00, 0x04, 0x0b, 0x08, 0x00, 0x00, 0x00, 0x00, 0x00
        /*0020*/ 	.byte	0x00, 0x00, 0x00, 0x00


//--------------------- .nv.info._ZN7cutlass13device_kernelIN5flash19enable_sm80_to_sm89INS1_16FlashAttnFwdSm80INS1_25CollectiveMainloopFwdSm80ILi8ELi1ELb0EN4cute5tupleIJNS5_1CILi128EEENS7_ILi64EEENS7_ILi192EEEEEELi192ENS_6half_tEfNS_4arch4Sm80ELb0ELb0ELb0ELb0ELb1ELb0ELb1ELb0EEENS1_21CollectiveEpilogueFwdINS6_IJS8_SA_S9_EEENS6_IJNS7_ILi1EEESI_SI_EEESC_SE_Li256ELb0ELb1ELb0ELb0EEENS1_19SingleTileSchedulerILb0ELb0ELb1ELi128EEEEEEEEEvNT_6ParamsE --------------------------
	.section	.nv.info._ZN7cutlass13device_kernelIN5flash19enable_sm80_to_sm89INS1_16FlashAttnFwdSm80INS1_25CollectiveMainloopFwdSm80ILi8ELi1ELb0EN4cute5tupleIJNS5_1CILi128EEENS7_ILi64EEENS7_ILi192EEEEEELi192ENS_6half_tEfNS_4arch4Sm80ELb0ELb0ELb0ELb0ELb1ELb0ELb1ELb0EEENS1_21CollectiveEpilogueFwdINS6_IJS8_SA_S9_EEENS6_IJNS7_ILi1EEESI_SI_EEESC_SE_Li256ELb0ELb1ELb0ELb0EEENS1_19SingleTileSchedulerILb0ELb0ELb1ELi128EEEEEEEEEvNT_6ParamsE,"",@"SHT_CUDA_INFO"
	.sectionflags	@""
	.align	4


	//----- nvinfo : EIATTR_CUDA_API_VERSION
	.align		4
        /*0000*/ 	.byte	0x04, 0x37
        /*0002*/ 	.short	(.L_120 - .L_119)
.L_119:
        /*0004*/ 	.word	0x00000082


	//----- nvinfo : EIATTR_KPARAM_INFO
	.align		4
.L_120:
        /*0008*/ 	.byte	0x04, 0x17
        /*000a*/ 	.short	(.L_122 - .L_121)
.L_121:
        /*000c*/ 	.word	0x00000000
        /*0010*/ 	.short	0x0000
        /*0012*/ 	.short	0x0000
        /*0014*/ 	.byte	0x00, 0xf0, 0x61, 0x10


	//----- nvinfo : EIATTR_SPARSE_MMA_MASK
	.align		4
.L_122:
        /*0018*/ 	.byte	0x03, 0x50
        /*001a*/ 	.short	0x0000


	//----- nvinfo : EIATTR_MAXREG_COUNT
	.align		4
        /*001c*/ 	.byte	0x03, 0x1b
        /*001e*/ 	.short	0x00ff


	//----- nvinfo : EIATTR_MERCURY_ISA_VERSION
	.align		4
        /*0020*/ 	.byte	0x03, 0x5f
        /*0022*/ 	.short	0x0101


	//----- nvinfo : EIATTR_VRC_CTA_INIT_COUNT
	.align		4
        /*0024*/ 	.byte	0x02, 0x4a
	.zero		1
	.zero		1


	//----- nvinfo : EIATTR_EXIT_INSTR_OFFSETS
	.align		4
        /*0028*/ 	.byte	0x04, 0x1c
        /*002a*/ 	.short	(.L_124 - .L_123)


	//   ....[0]....
.L_123:
        /*002c*/ 	.word	0x00000010


	//----- nvinfo : EIATTR_MAX_THREADS
	.align		4
.L_124:
        /*0030*/ 	.byte	0x04, 0x05
        /*0032*/ 	.short	(.L_126 - .L_125)
.L_125:
        /*0034*/ 	.word	0x00000100
        /*0038*/ 	.word	0x00000001
        /*003c*/ 	.word	0x00000001


	//----- nvinfo : EIATTR_CBANK_PARAM_SIZE
	.align		4
.L_126:
        /*0040*/ 	.byte	0x03, 0x19
        /*0042*/ 	.short	0x0418


	//----- nvinfo : EIATTR_PARAM_CBANK
	.align		4
        /*0044*/ 	.byte	0x04, 0x0a
        /*0046*/ 	.short	(.L_128 - .L_127)
	.align		4
.L_127:
        /*0048*/ 	.word	index@(.nv.constant0._ZN7cutlass13device_kernelIN5flash19enable_sm80_to_sm89INS1_16FlashAttnFwdSm80INS1_25CollectiveMainloopFwdSm80ILi8ELi1ELb0EN4cute5tupleIJNS5_1CILi128EEENS7_ILi64EEENS7_ILi192EEEEEELi192ENS_6half_tEfNS_4arch4Sm80ELb0ELb0ELb0ELb0ELb1ELb0ELb1ELb0EEENS1_21CollectiveEpilogueFwdINS6_IJS8_SA_S9_EEENS6_IJNS7_ILi1EEESI_SI_EEESC_SE_Li256ELb0ELb1ELb0ELb0EEENS1_19SingleTileSchedulerILb0ELb0ELb1ELi128EEEEEEEEEvNT_6ParamsE)
        /*004c*/ 	.short	0x0380
        /*004e*/ 	.short	0x0418


	//----- nvinfo : EIATTR_SW_WAR
	.align		4
.L_128:
        /*0050*/ 	.byte	0x04, 0x36
        /*0052*/ 	.short	(.L_130 - .L_129)
.L_129:
        /*0054*/ 	.word	0x00000008
.L_130:


//--------------------- .nv.info._ZN7cutlass13device_kernelIN5flash19enable_sm80_to_sm89INS1_16FlashAttnFwdSm80INS1_25CollectiveMainloopFwdSm80ILi8ELi1ELb0EN4cute5tupleIJNS5_1CILi128EEENS7_ILi64EEENS7_ILi192EEEEEELi192ENS_6half_tEfNS_4arch4Sm80ELb0ELb0ELb0ELb1ELb1ELb0ELb1ELb0EEENS1_21CollectiveEpilogueFwdINS6_IJS8_SA_S9_EEENS6_IJNS7_ILi1EEESI_SI_EEESC_SE_Li256ELb1ELb1ELb0ELb0EEENS1_19SingleTileSchedulerILb1ELb0ELb1ELi128EEEEEEEEEvNT_6ParamsE --------------------------
	.section	.nv.info._ZN7cutlass13device_kernelIN5flash19enable_sm80_to_sm89INS1_16FlashAttnFwdSm80INS1_25CollectiveMainloopFwdSm80ILi8ELi1ELb0EN4cute5tupleIJNS5_1CILi128EEENS7_ILi64EEENS7_ILi192EEEEEELi192ENS_6half_tEfNS_4arch4Sm80ELb0ELb0ELb0ELb1ELb1ELb0ELb1ELb0EEENS1_21CollectiveEpilogueFwdINS6_IJS8_SA_S9_EEENS6_IJNS7_ILi1EEESI_SI_EEESC_SE_Li256ELb1ELb1ELb0ELb0EEENS1_19SingleTileSchedulerILb1ELb0ELb1ELi128EEEEEEEEEvNT_6ParamsE,"",@"SHT_CUDA_INFO"
	.sectionflags	@""
	.align	4


	//----- nvinfo : EIATTR_CUDA_API_VERSION
	.align		4
        /*0000*/ 	.byte	0x04, 0x37
        /*0002*/ 	.short	(.L_132 - .L_131)
.L_131:
        /*0004*/ 	.word	0x00000082


	//----- nvinfo : EIATTR_KPARAM_INFO
	.align		4
.L_132:
        /*0008*/ 	.byte	0x04, 0x17
        /*000a*/ 	.short	(.L_134 - .L_133)
.L_133:
        /*000c*/ 	.word	0x00000000
        /*0010*/ 	.short	0x0000
        /*0012*/ 	.short	0x0000
        /*0014*/ 	.byte	0x00, 0xf0, 0x61, 0x10


	//----- nvinfo : EIATTR_SPARSE_MMA_MASK
	.align		4
.L_134:
        /*0018*/ 	.byte	0x03, 0x50
        /*001a*/ 	.short	0x0000


	//----- nvinfo : EIATTR_MAXREG_COUNT
	.align		4
        /*001c*/ 	.byte	0x03, 0x1b
        /*001e*/ 	.short	0x00ff


	//----- nvinfo : EIATTR_MERCURY_ISA_VERSION
	.align		4
        /*0020*/ 	.byte	0x03, 0x5f
        /*0022*/ 	.short	0x0101


	//----- nvinfo : EIATTR_VRC_CTA_INIT_COUNT
	.align		4
        /*0024*/ 	.byte	0x02, 0x4a
	.zero		1
	.zero		1


	//----- nvinfo : EIATTR_EXIT_INSTR_OFFSETS
	.align		4
        /*0028*/ 	.byte	0x04, 0x1c
        /*002a*/ 	.short	(.L_136 - .L_135)


	//   ....[0]....
.L_135:
        /*002c*/ 	.word	0x00000010


	//----- nvinfo : EIATTR_MAX_THREADS
	.align		4
.L_136:
        /*0030*/ 	.byte	0x04, 0x05
        /*0032*/ 	.short	(.L_138 - .L_137)
.L_137:
        /*0034*/ 	.word	0x00000100
        /*0038*/ 	.word	0x00000001
        /*003c*/ 	.word	0x00000001


	//----- nvinfo : EIATTR_CBANK_PARAM_SIZE
	.align		4
.L_138:
        /*0040*/ 	.byte	0x03, 0x19
        /*0042*/ 	.short	0x0418


	//----- nvinfo : EIATTR_PARAM_CBANK
	.align		4
        /*0044*/ 	.byte	0x04, 0x0a
        /*0046*/ 	.short	(.L_140 - .L_139)
	.align		4
.L_139:
        /*0048*/ 	.word	index@(.nv.constant0._ZN7cutlass13device_kernelIN5flash19enable_sm80_to_sm89INS1_16FlashAttnFwdSm80INS1_25CollectiveMainloopFwdSm80ILi8ELi1ELb0EN4cute5tupleIJNS5_1CILi128EEENS7_ILi64EEENS7_ILi192EEEEEELi192ENS_6half_tEfNS_4arch4Sm80ELb0ELb0ELb0ELb1ELb1ELb0ELb1ELb0EEENS1_21CollectiveEpilogueFwdINS6_IJS8_SA_S9_EEENS6_IJNS7_ILi1EEESI_SI_EEESC_SE_Li256ELb1ELb1ELb0ELb0EEENS1_19SingleTileSchedulerILb1ELb0ELb1ELi128EEEEEEEEEvNT_6ParamsE)
        /*004c*/ 	.short	0x0380
        /*004e*/ 	.short	0x0418


	//----- nvinfo : EIATTR_SW_WAR
	.align		4
.L_140:
        /*0050*/ 	.byte	0x04, 0x36
        /*0052*/ 	.short	(.L_142 - .L_141)
.L_141:
        /*0054*/ 	.word	0x00000008
.L_142:


//--------------------- .nv.info._ZN7cutlass13device_kernelIN5flash19enable_sm80_to_sm89INS1_16FlashAttnFwdSm80INS1_25CollectiveMainloopFwdSm80ILi8ELi1ELb0EN4cute5tupleIJNS5_1CILi128EEENS7_ILi64EEENS7_ILi192EEEEEELi192ENS_6half_tEfNS_4arch4Sm80ELb0ELb0ELb0ELb1ELb1ELb1ELb1ELb0EEENS1_21CollectiveEpilogueFwdINS6_IJS8_SA_S9_EEENS6_IJNS7_ILi1EEESI_SI_EEESC_SE_Li256ELb1ELb1ELb0ELb0EEENS1_19SingleTileSchedulerILb1ELb0ELb1ELi128EEEEEEEEEvNT_6ParamsE --------------------------
	.section	.nv.info._ZN7cutlass13device_kernelIN5flash19enable_sm80_to_sm89INS1_16FlashAttnFwdSm80INS1_25CollectiveMainloopFwdSm80ILi8ELi1ELb0EN4cute5tupleIJNS5_1CILi128EEENS7_ILi64EEENS7_ILi192EEEEEELi192ENS_6half_tEfNS_4arch4Sm80ELb0ELb0ELb0ELb1ELb1ELb1ELb1ELb0EEENS1_21CollectiveEpilogueFwdINS6_IJS8_SA_S9_EEENS6_IJNS7_ILi1EEESI_SI_EEESC_SE_Li256ELb1ELb1ELb0ELb0EEENS1_19SingleTileSchedulerILb1ELb0ELb1ELi128EEEEEEEEEvNT_6ParamsE,"",@"SHT_CUDA_INFO"
	.sectionflags	@""
	.align	4


	//----- nvinfo : EIATTR_CUDA_API_VERSION
	.align		4
        /*0000*/ 	.byte	0x04, 0x37
        /*0002*/ 	.short	(.L_144 - .L_143)
.L_143:
        /*0004*/ 	.word	0x00000082


	//----- nvinfo : EIATTR_KPARAM_INFO
	.align		4
.L_144:
        /*0008*/ 	.byte	0x04, 0x17
        /*000a*/ 	.short	(.L_146 - .L_145)
.L_145:
        /*000c*/ 	.word	0x00000000
        /*0010*/ 	.short	0x0000
        /*0012*/ 	.short	0x0000
        /*0014*/ 	.byte	0x00, 0xf0, 0x61, 0x10


	//----- nvinfo : EIATTR_SPARSE_MMA_MASK
	.align		4
.L_146:
        /*0018*/ 	.byte	0x03, 0x50
        /*001a*/ 	.short	0x0000


	//----- nvinfo : EIATTR_MAXREG_COUNT
	.align		4
        /*001c*/ 	.byte	0x03, 0x1b
        /*001e*/ 	.short	0x00ff


	//----- nvinfo : EIATTR_MERCURY_ISA_VERSION
	.align		4
        /*0020*/ 	.byte	0x03, 0x5f
        /*0022*/ 	.short	0x0101


	//----- nvinfo : EIATTR_VRC_CTA_INIT_COUNT
	.align		4
        /*0024*/ 	.byte	0x02, 0x4a
	.zero		1
	.zero		1


	//----- nvinfo : EIATTR_EXIT_INSTR_OFFSETS
	.align		4
        /*0028*/ 	.byte	0x04, 0x1c
        /*002a*/ 	.short	(.L_148 - .L_147)


	//   ....[0]....
.L_147:
        /*002c*/ 	.word	0x00000010


	//----- nvinfo : EIATTR_MAX_THREADS
	.align		4
.L_148:
        /*0030*/ 	.byte	0x04, 0x05
        /*0032*/ 	.short	(.L_150 - .L_149)
.L_149:
        /*0034*/ 	.word	0x00000100
        /*0038*/ 	.word	0x00000001
        /*003c*/ 	.word	0x00000001


	//----- nvinfo : EIATTR_CBANK_PARAM_SIZE
	.align		4
.L_150:
        /*0040*/ 	.byte	0x03, 0x19
        /*0042*/ 	.short	0x0418


	//----- nvinfo : EIATTR_PARAM_CBANK
	.align		4
        /*0044*/ 	.byte	0x04, 0x0a
        /*0046*/ 	.short	(.L_152 - .L_151)
	.align		4
.L_151:
        /*0048*/ 	.word	index@(.nv.constant0._ZN7cutlass13device_kernelIN5flash19enable_sm80_to_sm89INS1_16FlashAttnFwdSm80INS1_25CollectiveMainloopFwdSm80ILi8ELi1ELb0EN4cute5tupleIJNS5_1CILi128EEENS7_ILi64EEENS7_ILi192EEEEEELi192ENS_6half_tEfNS_4arch4Sm80ELb0ELb0ELb0ELb1ELb1ELb1ELb1ELb0EEENS1_21CollectiveEpilogueFwdINS6_IJS8_SA_S9_EEENS6_IJNS7_ILi1EEESI_SI_EEESC_SE_Li256ELb1ELb1ELb0ELb0EEENS1_19SingleTileSchedulerILb1ELb0ELb1ELi128EEEEEEEEEvNT_6ParamsE)
        /*004c*/ 	.short	0x0380
        /*004e*/ 	.short	0x0418


	//----- nvinfo : EIATTR_SW_WAR
	.align		4
.L_152:
        /*0050*/ 	.byte	0x04, 0x36
        /*0052*/ 	.short	(.L_154 - .L_153)
.L_153:
        /*0054*/ 	.word	0x00000008
.L_154:


//--------------------- .nv.info._ZN7cutlass13device_kernelIN5flash19enable_sm80_to_sm89INS1_16FlashAttnFwdSm80INS1_25CollectiveMainloopFwdSm80ILi8ELi1ELb0EN4cute5tupleIJNS5_1CILi128EEENS7_ILi64EEENS7_ILi192EEEEEELi192ENS_6half_tEfNS_4arch4Sm80ELb0ELb1ELb0ELb0ELb1ELb0ELb1ELb0EEENS1_21CollectiveEpilogueFwdINS6_IJS8_SA_S9_EEENS6_IJNS7_ILi1EEESI_SI_EEESC_SE_Li256ELb0ELb1ELb0ELb0EEENS1_19SingleTileSchedulerILb0ELb0ELb1ELi128EEEEEEEEEvNT_6ParamsE --------------------------
	.section	.nv.info._ZN7cutlass13device_kernelIN5flash19enable_sm80_to_sm89INS1_16FlashAttnFwdSm80INS1_25CollectiveMainloopFwdSm80ILi8ELi1ELb0EN4cute5tupleIJNS5_1CILi128EEENS7_ILi64EEENS7_ILi192EEEEEELi192ENS_6half_tEfNS_4arch4Sm80ELb0ELb1ELb0ELb0ELb1ELb0ELb1ELb0EEENS1_21CollectiveEpilogueFwdINS6_IJS8_SA_S9_EEENS6_IJNS7_ILi1EEESI_SI_EEESC_SE_Li256ELb0ELb1ELb0ELb0EEENS1_19SingleTileSchedulerILb0ELb0ELb1ELi128EEEEEEEEEvNT_6ParamsE,"",@"SHT_CUDA_INFO"
	.sectionflags	@""
	.align	4


	//----- nvinfo : EIATTR_CUDA_API_VERSION
	.align		4
        /*0000*/ 	.byte	0x04, 0x37
        /*0002*/ 	.short	(.L_156 - .L_155)
.L_155:
        /*0004*/ 	.word	0x00000082


	//----- nvinfo : EIATTR_KPARAM_INFO
	.align		4
.L_156:
        /*0008*/ 	.byte	0x04, 0x17
        /*000a*/ 	.short	(.L_158 - .L_157)
.L_157:
        /*000c*/ 	.word	0x00000000
        /*0010*/ 	.short	0x0000
        /*0012*/ 	.short	0x0000
        /*0014*/ 	.byte	0x00, 0xf0, 0x61, 0x10


	//----- nvinfo : EIATTR_SPARSE_MMA_MASK
	.align		4
.L_158:
        /*0018*/ 	.byte	0x03, 0x50
        /*001a*/ 	.short	0x0000


	//----- nvinfo : EIATTR_MAXREG_COUNT
	.align		4
        /*001c*/ 	.byte	0x03, 0x1b
        /*001e*/ 	.short	0x00ff


	//----- nvinfo : EIATTR_MERCURY_ISA_VERSION
	.align		4
        /*0020*/ 	.byte	0x03, 0x5f
        /*0022*/ 	.short	0x0101


	//----- nvinfo : EIATTR_VRC_CTA_INIT_COUNT
	.align		4
        /*0024*/ 	.byte	0x02, 0x4a
	.zero		1
	.zero		1


	//----- nvinfo : EIATTR_EXIT_INSTR_OFFSETS
	.align		4
        /*0028*/ 	.byte	0x04, 0x1c
        /*002a*/ 	.short	(.L_160 - .L_159)


	//   ....[0]....
.L_159:
        /*002c*/ 	.word	0x00000010


	//----- nvinfo : EIATTR_MAX_THREADS
	.align		4
.L_160:
        /*0030*/ 	.byte	0x04, 0x05
        /*0032*/ 	.short	(.L_162 - .L_161)
.L_161:
        /*0034*/ 	.word	0x00000100
        /*0038*/ 	.word	0x00000001
        /*003c*/ 	.word	0x00000001


	//----- nvinfo : EIATTR_CBANK_PARAM_SIZE
	.align		4
.L_162:
        /*0040*/ 	.byte	0x03, 0x19
        /*0042*/ 	.short	0x0418


	//----- nvinfo : EIATTR_PARAM_CBANK
	.align		4
        /*0044*/ 	.byte	0x04, 0x0a
        /*0046*/ 	.short	(.L_164 - .L_163)
	.align		4
.L_163:
        /*0048*/ 	.word	index@(.nv.constant0._ZN7cutlass13device_kernelIN5flash19enable_sm80_to_sm89INS1_16FlashAttnFwdSm80INS1_25CollectiveMainloopFwdSm80ILi8ELi1ELb0EN4cute5tupleIJNS5_1CILi128EEENS7_ILi64EEENS7_ILi192EEEEEELi192ENS_6half_tEfNS_4arch4Sm80ELb0ELb1ELb0ELb0ELb1ELb0ELb1ELb0EEENS1_21CollectiveEpilogueFwdINS6_IJS8_SA_S9_EEENS6_IJNS7_ILi1EEESI_SI_EEESC_SE_Li256ELb0ELb1ELb0ELb0EEENS1_19SingleTileSchedulerILb0ELb0ELb1ELi128EEEEEEEEEvNT_6ParamsE)
        /*004c*/ 	.short	0x0380
        /*004e*/ 	.short	0x0418


	//----- nvinfo : EIATTR_SW_WAR
	.align		4
.L_164:
        /*0050*/ 	.byte	0x04, 0x36
        /*0052*/ 	.short	(.L_166 - .L_165)
.L_165:
        /*0054*/ 	.word	0x00000008
.L_166:


//--------------------- .nv.info._ZN7cutlass13device_kernelIN5flash19enable_sm80_to_sm89INS1_16FlashAttnFwdSm80INS1_25CollectiveMainloopFwdSm80ILi8ELi1ELb0EN4cute5tupleIJNS5_1CILi128EEENS7_ILi64EEENS7_ILi192EEEEEELi192ENS_6half_tEfNS_4arch4Sm80ELb0ELb1ELb0ELb1ELb1ELb0ELb1ELb0EEENS1_21CollectiveEpilogueFwdINS6_IJS8_SA_S9_EEENS6_IJNS7_ILi1EEESI_SI_EEESC_SE_Li256ELb1ELb1ELb0ELb0EEENS1_19SingleTileSchedulerILb1ELb0ELb1ELi128EEEEEEEEEvNT_6ParamsE --------------------------
	.section	.nv.info._ZN7cutlass13device_kernelIN5flash19enable_sm80_to_sm89INS1_16FlashAttnFwdSm80INS1_25CollectiveMainloopFwdSm80ILi8ELi1ELb0EN4cute5tupleIJNS5_1CILi128EEENS7_ILi64EEENS7_ILi192EEEEEELi192ENS_6half_tEfNS_4arch4Sm80ELb0ELb1ELb0ELb1ELb1ELb0ELb1ELb0EEENS1_21CollectiveEpilogueFwdINS6_IJS8_SA_S9_EEENS6_IJNS7_ILi1EEESI_SI_EEESC_SE_Li256ELb1ELb1ELb0ELb0EEENS1_19SingleTileSchedulerILb1ELb0ELb1ELi128EEEEEEEEEvNT_6ParamsE,"",@"SHT_CUDA_INFO"
	.sectionflags	@""
	.align	4


	//----- nvinfo : EIATTR_CUDA_API_VERSION
	.align		4
        /*0000*/ 	.byte	0x04, 0x37
        /*0002*/ 	.short	(.L_168 - .L_167)
.L_167:
        /*0004*/ 	.word	0x00000082


	//----- nvinfo : EIATTR_KPARAM_INFO
	.align		4
.L_168:
        /*0008*/ 	.byte	0x04, 0x17
        /*000a*/ 	.short	(.L_170 - .L_169)
.L_169:
        /*000c*/ 	.word	0x00000000
        /*0010*/ 	.short	0x0000
        /*0012*/ 	.short	0x0000
        /*0014*/ 	.byte	0x00, 0xf0, 0x61, 0x10


	//----- nvinfo : EIATTR_SPARSE_MMA_MASK
	.align		4
.L_170:
        /*0018*/ 	.byte	0x03, 0x50
        /*001a*/ 	.short	0x0000


	//----- nvinfo : EIATTR_MAXREG_COUNT
	.align		4
        /*001c*/ 	.byte	0x03, 0x1b
        /*001e*/ 	.short	0x00ff


	//----- nvinfo : EIATTR_MERCURY_ISA_VERSION
	.align		4
        /*0020*/ 	.byte	0x03, 0x5f
        /*0022*/ 	.short	0x0101


	//----- nvinfo : EIATTR_VRC_CTA_INIT_COUNT
	.align		4
        /*0024*/ 	.byte	0x02, 0x4a
	.zero		1
	.zero		1


	//----- nvinfo : EIATTR_EXIT_INSTR_OFFSETS
	.align		4
        /*0028*/ 	.byte	0x04, 0x1c
        /*002a*/ 	.short	(.L_172 - .L_171)


	//   ....[0]....
.L_171:
        /*002c*/ 	.word	0x00000010


	//----- nvinfo : EIATTR_MAX_THREADS
	.align		4
.L_172:
        /*0030*/ 	.byte	0x04, 0x05
        /*0032*/ 	.short	(.L_174 - .L_173)
.L_173:
        /*0034*/ 	.word	0x00000100
        /*0038*/ 	.word	0x00000001
        /*003c*/ 	.word	0x00000001


	//----- nvinfo : EIATTR_CBANK_PARAM_SIZE
	.align		4
.L_174:
        /*0040*/ 	.byte	0x03, 0x19
        /*0042*/ 	.short	0x0418


	//----- nvinfo : EIATTR_PARAM_CBANK
	.align		4
        /*0044*/ 	.byte	0x04, 0x0a
        /*0046*/ 	.short	(.L_176 - .L_175)
	.align		4
.L_175:
        /*0048*/ 	.word	index@(.nv.constant0._ZN7cutlass13device_kernelIN5flash19enable_sm80_to_sm89INS1_16FlashAttnFwdSm80INS1_25CollectiveMainloopFwdSm80ILi8ELi1ELb0EN4cute5tupleIJNS5_1CILi128EEENS7_ILi64EEENS7_ILi192EEEEEELi192ENS_6half_tEfNS_4arch4Sm80ELb0ELb1ELb0ELb1ELb1ELb0ELb1ELb0EEENS1_21CollectiveEpilogueFwdINS6_IJS8_SA_S9_EEENS6_IJNS7_ILi1EEESI_SI_EEESC_SE_Li256ELb1ELb1ELb0ELb0EEENS1_19SingleTileSchedulerILb1ELb0ELb1ELi128EEEEEEEEEvNT_6ParamsE)
        /*004c*/ 	.short	0x0380
        /*004e*/ 	.short	0x0418


	//----- nvinfo : EIATTR_SW_WAR
	.align		4
.L_176:
        /*0050*/ 	.byte	0x04, 0x36
        /*0052*/ 	.short	(.L_178 - .L_177)
.L_177:
        /*0054*/ 	.word	0x00000008
.L_178:


//--------------------- .nv.info._ZN7cutlass13device_kernelIN5flash19enable_sm80_to_sm89INS1_16FlashAttnFwdSm80INS1_25CollectiveMainloopFwdSm80ILi8ELi1ELb0EN4cute5tupleIJNS5_1CILi128EEENS7_ILi64EEENS7_ILi192EEEEEELi192ENS_6half_tEfNS_4arch4Sm80ELb0ELb1ELb0ELb1ELb1ELb1ELb1ELb0EEENS1_21CollectiveEpilogueFwdINS6_IJS8_SA_S9_EEENS6_IJNS7_ILi1EEESI_SI_EEESC_SE_Li256ELb1ELb1ELb0ELb0EEENS1_19SingleTileSchedulerILb1ELb0ELb1ELi128EEEEEEEEEvNT_6ParamsE --------------------------
	.section	.nv.info._ZN7cutlass13device_kernelIN5flash19enable_sm80_to_sm89INS1_16FlashAttnFwdSm80INS1_25CollectiveMainloopFwdSm80ILi8ELi1ELb0EN4cute5tupleIJNS5_1CILi128EEENS7_ILi64EEENS7_ILi192EEEEEELi192ENS_6half_tEfNS_4arch4Sm80ELb0ELb1ELb0ELb1ELb1ELb1ELb1ELb0EEENS1_21CollectiveEpilogueFwdINS6_IJS8_SA_S9_EEENS6_IJNS7_ILi1EEESI_SI_EEESC_SE_Li256ELb1ELb1ELb0ELb0EEENS1_19SingleTileSchedulerILb1ELb0ELb1ELi128EEEEEEEEEvNT_6ParamsE,"",@"SHT_CUDA_INFO"
	.sectionflags	@""
	.align	4


	//----- nvinfo : EIATTR_CUDA_API_VERSION
	.align		4
        /*0000*/ 	.byte	0x04, 0x37
        /*0002*/ 	.short	(.L_180 - .L_179)
.L_179:
        /*0004*/ 	.word	0x00000082


	//----- nvinfo : EIATTR_KPARAM_INFO
	.align		4
.L_180:
        /*0008*/ 	.byte	0x04, 0x17
        /*000a*/ 	.short	(.L_182 - .L_181)
.L_181:
        /*000c*/ 	.word	0x00000000
        /*0010*/ 	.short	0x0000
        /*0012*/ 	.short	0x0000
        /*0014*/ 	.byte	0x00, 0xf0, 0x61, 0x10


	//----- nvinfo : EIATTR_SPARSE_MMA_MASK
	.align		4
.L_182:
        /*0018*/ 	.byte	0x03, 0x50
        /*001a*/ 	.short	0x0000


	//----- nvinfo : EIATTR_MAXREG_COUNT
	.align		4
        /*001c*/ 	.byte	0x03, 0x1b
        /*001e*/ 	.short	0x00ff


	//----- nvinfo : EIATTR_MERCURY_ISA_VERSION
	.align		4
        /*0020*/ 	.byte	0x03, 0x5f
        /*0022*/ 	.short	0x0101


	//----- nvinfo : EIATTR_VRC_CTA_INIT_COUNT
	.align		4
        /*0024*/ 	.byte	0x02, 0x4a
	.zero		1
	.zero		1


	//----- nvinfo : EIATTR_EXIT_INSTR_OFFSETS
	.align		4
        /*0028*/ 	.byte	0x04, 0x1c
        /*002a*/ 	.short	(.L_184 - .L_183)


	//   ....[0]....
.L_183:
        /*002c*/ 	.word	0x00000010


	//----- nvinfo : EIATTR_MAX_THREADS
	.align		4
.L_184:
        /*0030*/ 	.byte	0x04, 0x05
        /*0032*/ 	.short	(.L_186 - .L_185)
.L_185:
        /*0034*/ 	.word	0x00000100
        /*0038*/ 	.word	0x00000001
        /*003c*/ 	.word	0x00000001


	//----- nvinfo : EIATTR_CBANK_PARAM_SIZE
	.align		4
.L_186:
        /*0040*/ 	.byte	0x03, 0x19
        /*0042*/ 	.short	0x0418


	//----- nvinfo : EIATTR_PARAM_CBANK
	.align		4
        /*0044*/ 	.byte	0x04, 0x0a
        /*0046*/ 	.short	(.L_188 - .L_187)
	.align		4
.L_187:
        /*0048*/ 	.word	index@(.nv.constant0._ZN7cutlass13device_kernelIN5flash19enable_sm80_to_sm89INS1_16FlashAttnFwdSm80INS1_25CollectiveMainloopFwdSm80ILi8ELi1ELb0EN4cute5tupleIJNS5_1CILi128EEENS7_ILi64EEENS7_ILi192EEEEEELi192ENS_6half_tEfNS_4arch4Sm80ELb0ELb1ELb0ELb1ELb1ELb1ELb1ELb0EEENS1_21CollectiveEpilogueFwdINS6_IJS8_SA_S9_EEENS6_IJNS7_ILi1EEESI_SI_EEESC_SE_Li256ELb1ELb1ELb0ELb0EEENS1_19SingleTileSchedulerILb1ELb0ELb1ELi128EEEEEEEEEvNT_6ParamsE)
        /*004c*/ 	.short	0x0380
        /*004e*/ 	.short	0x0418


	//----- nvinfo : EIATTR_SW_WAR
	.align		4
.L_188:
        /*0050*/ 	.byte	0x04, 0x36
        /*0052*/ 	.short	(.L_190 - .L_189)
.L_189:
        /*0054*/ 	.word	0x00000008
.L_190:


//--------------------- .nv.info._ZN7cutlass13device_kernelIN5flash19enable_sm80_to_sm89INS1_16FlashAttnFwdSm80INS1_25CollectiveMainloopFwdSm80ILi8ELi1ELb0EN4cute5tupleIJNS5_1CILi128EEENS7_ILi64EEENS7_ILi192EEEEEELi192ENS_6half_tEfNS_4arch4Sm80ELb1ELb0ELb0ELb0ELb1ELb0ELb1ELb0EEENS1_21CollectiveEpilogueFwdINS6_IJS8_SA_S9_EEENS6_IJNS7_ILi1EEESI_SI_EEESC_SE_Li256ELb0ELb1ELb0ELb0EEENS1_30DynamicPersistentTileSchedulerILi256ELi256ELb0ELb1ELb0EEEEEEEEEvNT_6ParamsE --------------------------
	.section	.nv.info._ZN7cutlass13device_kernelIN5flash19enable_sm80_to_sm89INS1_16FlashAttnFwdSm80INS1_25CollectiveMainloopFwdSm80ILi8ELi1ELb0EN4cute5tupleIJNS5_1CILi128EEENS7_ILi64EEENS7_ILi192EEEEEELi192ENS_6half_tEfNS_4arch4Sm80ELb1ELb0ELb0ELb0ELb1ELb0ELb1ELb0EEENS1_21CollectiveEpilogueFwdINS6_IJS8_SA_S9_EEENS6_IJNS7_ILi1EEESI_SI_EEESC_SE_Li256ELb0ELb1ELb0ELb0EEENS1_30DynamicPersistentTileSchedulerILi256ELi256ELb0ELb1ELb0EEEEEEEEEvNT_6ParamsE,"",@"SHT_CUDA_INFO"
	.sectionflags	@""
	.align	4


	//----- nvinfo : EIATTR_CUDA_API_VERSION
	.align		4
        /*0000*/ 	.byte	0x04, 0x37
        /*0002*/ 	.short	(.L_192 - .L_191)
.L_191:
        /*0004*/ 	.word	0x00000082


	//----- nvinfo : EIATTR_KPARAM_INFO
	.align		4
.L_192:
        /*0008*/ 	.byte	0x04, 0x17
        /*000a*/ 	.short	(.L_194 - .L_193)
.L_193:
        /*000c*/ 	.word	0x00000000
        /*0010*/ 	.short	0x0000
        /*0012*/ 	.short	0x0000
        /*0014*/ 	.byte	0x00, 0xf0, 0xa1, 0x10


	//----- nvinfo : EIATTR_SPARSE_MMA_MASK
	.align		4
.L_194:
        /*0018*/ 	.byte	0x03, 0x50
        /*001a*/ 	.short	0x0000


	//----- nvinfo : EIATTR_MAXREG_COUNT
	.align		4
        /*001c*/ 	.byte	0x03, 0x1b
        /*001e*/ 	.short	0x00ff


	//----- nvinfo : EIATTR_MERCURY_ISA_VERSION
	.align		4
        /*0020*/ 	.byte	0x03, 0x5f
        /*0022*/ 	.short	0x0101


	//----- nvinfo : EIATTR_VRC_CTA_INIT_COUNT
	.align		4
        /*0024*/ 	.byte	0x02, 0x4a
	.zero		1
	.zero		1


	//----- nvinfo : EIATTR_EXIT_INSTR_OFFSETS
	.align		4
        /*0028*/ 	.byte	0x04, 0x1c
        /*002a*/ 	.short	(.L_196 - .L_195)


	//   ....[0]....
.L_195:
        /*002c*/ 	.word	0x00000010


	//----- nvinfo : EIATTR_MAX_THREADS
	.align		4
.L_196:
        /*0030*/ 	.byte	0x04, 0x05
        /*0032*/ 	.short	(.L_198 - .L_197)
.L_197:
        /*0034*/ 	.word	0x00000100
        /*0038*/ 	.word	0x00000001
        /*003c*/ 	.word	0x00000001


	//----- nvinfo : EIATTR_CBANK_PARAM_SIZE
	.align		4
.L_198:
        /*0040*/ 	.byte	0x03, 0x19
        /*0042*/ 	.short	0x0428


	//----- nvinfo : EIATTR_PARAM_CBANK
	.align		4
        /*0044*/ 	.byte	0x04, 0x0a
        /*0046*/ 	.short	(.L_200 - .L_199)
	.align		4
.L_199:
        /*0048*/ 	.word	index@(.nv.constant0._ZN7cutlass13device_kernelIN5flash19enable_sm80_to_sm89INS1_16FlashAttnFwdSm80INS1_25CollectiveMainloopFwdSm80ILi8ELi1ELb0EN4cute5tupleIJNS5_1CILi128EEENS7_ILi64EEENS7_ILi192EEEEEELi192ENS_6half_tEfNS_4arch4Sm80ELb1ELb0ELb0ELb0ELb1ELb0ELb1ELb0EEENS1_21CollectiveEpilogueFwdINS6_IJS8_SA_S9_EEENS6_IJNS7_ILi1EEESI_SI_EEESC_SE_Li256ELb0ELb1ELb0ELb0EEENS1_30DynamicPersistentTileSchedulerILi256ELi256ELb0ELb1ELb0EEEEEEEEEvNT_6ParamsE)
        /*004c*/ 	.short	0x0380
        /*004e*/ 	.short	0x0428


	//----- nvinfo : EIATTR_SW_WAR
	.align		4
.L_200:
        /*0050*/ 	.byte	0x04, 0x36
        /*0052*/ 	.short	(.L_202 - .L_201)
.L_201:
        /*0054*/ 	.word	0x00000008
.L_202:


//--------------------- .nv.info._ZN7cutlass13device_kernelIN5flash19enable_sm80_to_sm89INS1_16FlashAttnFwdSm80INS1_25CollectiveMainloopFwdSm80ILi8ELi1ELb0EN4cute5tupleIJNS5_1CILi128EEENS7_ILi64EEENS7_ILi192EEEEEELi192ENS_6half_tEfNS_4arch4Sm80ELb1ELb0ELb0ELb1ELb1ELb0ELb1ELb0EEENS1_21CollectiveEpilogueFwdINS6_IJS8_SA_S9_EEENS6_IJNS7_ILi1EEESI_SI_EEESC_SE_Li256ELb1ELb1ELb0ELb0EEENS1_19SingleTileSchedulerILb1ELb0ELb1ELi128EEEEEEEEEvNT_6ParamsE --------------------------
	.section	.nv.info._ZN7cutlass13device_kernelIN5flash19enable_sm80_to_sm89INS1_16FlashAttnFwdSm80INS1_25CollectiveMainloopFwdSm80ILi8ELi1ELb0EN4cute5tupleIJNS5_1CILi128EEENS7_ILi64EEENS7_ILi192EEEEEELi192ENS_6half_tEfNS_4arch4Sm80ELb1ELb0ELb0ELb1ELb1ELb0ELb1ELb0EEENS1_21CollectiveEpilogueFwdINS6_IJS8_SA_S9_EEENS6_IJNS7_ILi1EEESI_SI_EEESC_SE_Li256ELb1ELb1ELb0ELb0EEENS1_19SingleTileSchedulerILb1ELb0ELb1ELi128EEEEEEEEEvNT_6ParamsE,"",@"SHT_CUDA_INFO"
	.sectionflags	@""
	.align	4


	//----- nvinfo : EIATTR_CUDA_API_VERSION
	.align		4
        /*0000*/ 	.byte	0x04, 0x37
        /*0002*/ 	.short	(.L_204 - .L_203)
.L_203:
        /*0004*/ 	.word	0x00000082


	//----- nvinfo : EIATTR_KPARAM_INFO
	.align		4
.L_204:
        /*0008*/ 	.byte	0x04, 0x17
        /*000a*/ 	.short	(.L_206 - .L_205)
.L_205:
        /*000c*/ 	.word	0x00000000
        /*0010*/ 	.short	0x0000
        /*0012*/ 	.short	0x0000
        /*0014*/ 	.byte	0x00, 0xf0, 0x61, 0x10


	//----- nvinfo : EIATTR_SPARSE_MMA_MASK
	.align		4
.L_206:
        /*0018*/ 	.byte	0x03, 0x50
        /*001a*/ 	.short	0x0000


	//----- nvinfo : EIATTR_MAXREG_COUNT
	.align		4
        /*001c*/ 	.byte	0x03, 0x1b
        /*001e*/ 	.short	0x00ff


	//----- nvinfo : EIATTR_MERCURY_ISA_VERSION
	.align		4
        /*0020*/ 	.byte	0x03, 0x5f
        /*0022*/ 	.short	0x0101


	//----- nvinfo : EIATTR_VRC_CTA_INIT_COUNT
	.align		4
        /*0024*/ 	.byte	0x02, 0x4a
	.zero		1
	.zero		1


	//----- nvinfo : EIATTR_EXIT_INSTR_OFFSETS
	.align		4
        /*0028*/ 	.byte	0x04, 0x1c
        /*002a*/ 	.short	(.L_208 - .L_207)


	//   ....[0]....
.L_207:
        /*002c*/ 	.word	0x00000010


	//----- nvinfo : EIATTR_MAX_THREADS
	.align		4
.L_208:
        /*0030*/ 	.byte	0x04, 0x05
        /*0032*/ 	.short	(.L_210 - .L_209)
.L_209:
        /*0034*/ 	.word	0x00000100
        /*0038*/ 	.word	0x00000001
        /*003c*/ 	.word	0x00000001


	//----- nvinfo : EIATTR_CBANK_PARAM_SIZE
	.align		4
.L_210:
        /*0040*/ 	.byte	0x03, 0x19
        /*0042*/ 	.short	0x0418


	//----- nvinfo : EIATTR_PARAM_CBANK
	.align		4
        /*0044*/ 	.byte	0x04, 0x0a
        /*0046*/ 	.short	(.L_212 - .L_211)
	.align		4
.L_211:
        /*0048*/ 	.word	index@(.nv.constant0._ZN7cutlass13device_kernelIN5flash19enable_sm80_to_sm89INS1_16FlashAttnFwdSm80INS1_25CollectiveMainloopFwdSm80ILi8ELi1ELb0EN4cute5tupleIJNS5_1CILi128EEENS7_ILi64EEENS7_ILi192EEEEEELi192ENS_6half_tEfNS_4arch4Sm80ELb1ELb0ELb0ELb1ELb1ELb0ELb1ELb0EEENS1_21CollectiveEpilogueFwdINS6_IJS8_SA_S9_EEENS6_IJNS7_ILi1EEESI_SI_EEESC_SE_Li256ELb1ELb1ELb0ELb0EEENS1_19SingleTileSchedulerILb1ELb0ELb1ELi128EEEEEEEEEvNT_6ParamsE)
        /*004c*/ 	.short	0x0380
        /*004e*/ 	.short	0x0418


	//----- nvinfo : EIATTR_SW_WAR
	.align		4
.L_212:
        /*0050*/ 	.byte	0x04, 0x36
        /*0052*/ 	.short	(.L_214 - .L_213)
.L_213:
        /*0054*/ 	.word	0x00000008
.L_214:


//--------------------- .nv.info._ZN7cutlass13device_kernelIN5flash19enable_sm80_to_sm89INS1_16FlashAttnFwdSm80INS1_25CollectiveMainloopFwdSm80ILi8ELi1ELb0EN4cute5tupleIJNS5_1CILi128EEENS7_ILi64EEENS7_ILi192EEEEEELi192ENS_6half_tEfNS_4arch4Sm80ELb1ELb0ELb0ELb1ELb1ELb1ELb1ELb0EEENS1_21CollectiveEpilogueFwdINS6_IJS8_SA_S9_EEENS6_IJNS7_ILi1EEESI_SI_EEESC_SE_Li256ELb1ELb1ELb0ELb0EEENS1_19SingleTileSchedulerILb1ELb0ELb1ELi128EEEEEEEEEvNT_6ParamsE --------------------------
	.section	.nv.info._ZN7cutlass13device_kernelIN5flash19enable_sm80_to_sm89INS1_16FlashAttnFwdSm80INS1_25CollectiveMainloopFwdSm80ILi8ELi1ELb0EN4cute5tupleIJNS5_1CILi128EEENS7_ILi64EEENS7_ILi192EEEEEELi192ENS_6half_tEfNS_4arch4Sm80ELb1ELb0ELb0ELb1ELb1ELb1ELb1ELb0EEENS1_21CollectiveEpilogueFwdINS6_IJS8_SA_S9_EEENS6_IJNS7_ILi1EEESI_SI_EEESC_SE_Li256ELb1ELb1ELb0ELb0EEENS1_19SingleTileSchedulerILb1ELb0ELb1ELi128EEEEEEEEEvNT_6ParamsE,"",@"SHT_CUDA_INFO"
	.sectionflags	@""
	.align	4


	//----- nvinfo : EIATTR_CUDA_API_VERSION
	.align		4
        /*0000*/ 	.byte	0x04, 0x37
        /*0002*/ 	.short	(.L_216 - .L_215)
.L_215:
        /*0004*/ 	.word	0x00000082


	//----- nvinfo : EIATTR_KPARAM_INFO
	.align		4
.L_216:
        /*0008*/ 	.byte	0x04, 0x17
        /*000a*/ 	.short	(.L_218 - .L_217)
.L_217:
        /*000c*/ 	.word	0x00000000
        /*0010*/ 	.short	0x0000
        /*0012*/ 	.short	0x0000
        /*0014*/ 	.byte	0x00, 0xf0, 0x61, 0x10


	//----- nvinfo : EIATTR_SPARSE_MMA_MASK
	.align		4
.L_218:
        /*0018*/ 	.byte	0x03, 0x50
        /*001a*/ 	.short	0x0000


	//----- nvinfo : EIATTR_MAXREG_COUNT
	.align		4
        /*001c*/ 	.byte	0x03, 0x1b
        /*001e*/ 	.short	0x00ff


	//----- nvinfo : EIATTR_MERCURY_ISA_VERSION
	.align		4
        /*0020*/ 	.byte	0x03, 0x5f
        /*0022*/ 	.short	0x0101


	//----- nvinfo : EIATTR_VRC_CTA_INIT_COUNT
	.align		4
        /*0024*/ 	.byte	0x02, 0x4a
	.zero		1
	.zero		1


	//----- nvinfo : EIATTR_EXIT_INSTR_OFFSETS
	.align		4
        /*0028*/ 	.byte	0x04, 0x1c
        /*002a*/ 	.short	(.L_220 - .L_219)


	//   ....[0]....
.L_219:
        /*002c*/ 	.word	0x00000010


	//----- nvinfo : EIATTR_MAX_THREADS
	.align		4
.L_220:
        /*0030*/ 	.byte	0x04, 0x05
        /*0032*/ 	.short	(.L_222 - .L_221)
.L_221:
        /*0034*/ 	.word	0x00000100
        /*0038*/ 	.word	0x00000001
        /*003c*/ 	.word	0x00000001


	//----- nvinfo : EIATTR_CBANK_PARAM_SIZE
	.align		4
.L_222:
        /*0040*/ 	.byte	0x03, 0x19
        /*0042*/ 	.short	0x0418


	//----- nvinfo : EIATTR_PARAM_CBANK
	.align		4
        /*0044*/ 	.byte	0x04, 0x0a
        /*0046*/ 	.short	(.L_224 - .L_223)
	.align		4
.L_223:
        /*0048*/ 	.word	index@(.nv.constant0._ZN7cutlass13device_kernelIN5flash19enable_sm80_to_sm89INS1_16FlashAttnFwdSm80INS1_25CollectiveMainloopFwdSm80ILi8ELi1ELb0EN4cute5tupleIJNS5_1CILi128EEENS7_ILi64EEENS7_ILi192EEEEEELi192ENS_6half_tEfNS_4arch4Sm80ELb1ELb0ELb0ELb1ELb1ELb1ELb1ELb0EEENS1_21CollectiveEpilogueFwdINS6_IJS8_SA_S9_EEENS6_IJNS7_ILi1EEESI_SI_EEESC_SE_Li256ELb1ELb1ELb0ELb0EEENS1_19SingleTileSchedulerILb1ELb0ELb1ELi128EEEEEEEEEvNT_6ParamsE)
        /*004c*/ 	.short	0x0380
        /*004e*/ 	.short	0x0418


	//----- nvinfo : EIATTR_SW_WAR
	.align		4
.L_224:
        /*0050*/ 	.byte	0x04, 0x36
        /*0052*/ 	.short	(.L_226 - .L_225)
.L_225:
        /*0054*/ 	.word	0x00000008
.L_226:


//--------------------- .nv.info._ZN7cutlass13device_kernelIN5flash19enable_sm80_to_sm89INS1_16FlashAttnFwdSm80INS1_25CollectiveMainloopFwdSm80ILi8ELi2ELb0EN4cute5tupleIJNS5_1CILi128EEENS7_ILi64EEENS7_ILi192EEEEEELi192ENS_6half_tEfNS_4arch4Sm80ELb0ELb0ELb0ELb0ELb1ELb0ELb1ELb0EEENS1_21CollectiveEpilogueFwdINS6_IJS8_SA_S9_EEENS6_IJNS7_ILi1EEESI_SI_EEESC_SE_Li256ELb0ELb1ELb0ELb0EEENS1_19SingleTileSchedulerILb0ELb0ELb1ELi128EEEEEEEEEvNT_6ParamsE --------------------------
	.section	.nv.info._ZN7cutlass13device_kernelIN5flash19enable_sm80_to_sm89INS1_16FlashAttnFwdSm80INS1_25CollectiveMainloopFwdSm80ILi8ELi2ELb0EN4cute5tupleIJNS5_1CILi128EEENS7_ILi64EEENS7_ILi192EEEEEELi192ENS_6half_tEfNS_4arch4Sm80ELb0ELb0ELb0ELb0ELb1ELb0ELb1ELb0EEENS1_21CollectiveEpilogueFwdINS6_IJS8_SA_S9_EEENS6_IJNS7_ILi1EEESI_SI_EEESC_SE_Li256ELb0ELb1ELb0ELb0EEENS1_19SingleTileSchedulerILb0ELb0ELb1ELi128EEEEEEEEEvNT_6ParamsE,"",@"SHT_CUDA_INFO"
	.sectionflags	@""
	.align	4


	//----- nvinfo : EIATTR_CUDA_API_VERSION
	.align		4
        /*0000*/ 	.byte	0x04, 0x37
        /*0002*/ 	.short	(.L_228 - .L_227)
.L_227:
        /*0004*/ 	.word	0x00000082


	//----- nvinfo : EIATTR_KPARAM_INFO
	.align		4
.L_228:
        /*0008*/ 	.byte	0x04, 0x17
        /*000a*/ 	.short	(.L_230 - .L_229)
.L_229:
        /*000c*/ 	.word	0x00000000
        /*0010*/ 	.short	0x0000
        /*0012*/ 	.short	0x0000
        /*0014*/ 	.byte	0x00, 0xf0, 0x61, 0x10


	//----- nvinfo : EIATTR_SPARSE_MMA_MASK
	.align		4
.L_230:
        /*0018*/ 	.byte	0x03, 0x50
        /*001a*/ 	.short	0x0000


	//----- nvinfo : EIATTR_MAXREG_COUNT
	.align		4
        /*001c*/ 	.byte	0x03, 0x1b
        /*001e*/ 	.short	0x00ff


	//----- nvinfo : EIATTR_MERCURY_ISA_VERSION
	.align		4
        /*0020*/ 	.byte	0x03, 0x5f
        /*0022*/ 	.short	0x0101


	//----- nvinfo : EIATTR_VRC_CTA_INIT_COUNT
	.align		4
        /*0024*/ 	.byte	0x02, 0x4a
	.zero		1
	.zero		1


	//----- nvinfo : EIATTR_EXIT_INSTR_OFFSETS
	.align		4
        /*0028*/ 	.byte	0x04, 0x1c
        /*002a*/ 	.short	(.L_232 - .L_231)


	//   ....[0]....
.L_231:
        /*002c*/ 	.word	0x00000010


	//----- nvinfo : EIATTR_MAX_THREADS
	.align		4
.L_232:
        /*0030*/ 	.byte	0x04, 0x05
        /*0032*/ 	.short	(.L_234 - .L_233)
.L_233:
        /*0034*/ 	.word	0x00000100
        /*0038*/ 	.word	0x00000001
        /*003c*/ 	.word	0x00000001


	//----- nvinfo : EIATTR_CBANK_PARAM_SIZE
	.align		4
.L_234:
        /*0040*/ 	.byte	0x03, 0x19
        /*0042*/ 	.short	0x0418


	//----- nvinfo : EIATTR_PARAM_CBANK
	.align		4
        /*0044*/ 	.byte	0x04, 0x0a
        /*0046*/ 	.short	(.L_236 - .L_235)
	.align		4
.L_235:
        /*0048*/ 	.word	index@(.nv.constant0._ZN7cutlass13device_kernelIN5flash19enable_sm80_to_sm89INS1_16FlashAttnFwdSm80INS1_25CollectiveMainloopFwdSm80ILi8ELi2ELb0EN4cute5tupleIJNS5_1CILi128EEENS7_ILi64EEENS7_ILi192EEEEEELi192ENS_6half_tEfNS_4arch4Sm80ELb0ELb0ELb0ELb0ELb1ELb0ELb1ELb0EEENS1_21CollectiveEpilogueFwdINS6_IJS8_SA_S9_EEENS6_IJNS7_ILi1EEESI_SI_EEESC_SE_Li256ELb0ELb1ELb0ELb0EEENS1_19SingleTileSchedulerILb0ELb0ELb1ELi128EEEEEEEEEvNT_6ParamsE)
        /*004c*/ 	.short	0x0380
        /*004e*/ 	.short	0x0418


	//----- nvinfo : EIATTR_SW_WAR
	.align		4
.L_236:
        /*0050*/ 	.byte	0x04, 0x36
        /*0052*/ 	.short	(.L_238 - .L_237)
.L_237:
        /*0054*/ 	.word	0x00000008
.L_238:


//--------------------- .nv.info._ZN7cutlass13device_kernelIN5flash19enable_sm80_to_sm89INS1_16FlashAttnFwdSm80INS1_25CollectiveMainloopFwdSm80ILi8ELi2ELb0EN4cute5tupleIJNS5_1CILi128EEENS7_ILi64EEENS7_ILi192EEEEEELi192ENS_6half_tEfNS_4arch4Sm80ELb0ELb0ELb0ELb1ELb1ELb0ELb1ELb0EEENS1_21CollectiveEpilogueFwdINS6_IJS8_SA_S9_EEENS6_IJNS7_ILi1EEESI_SI_EEESC_SE_Li256ELb1ELb1ELb0ELb0EEENS1_19SingleTileSchedulerILb1ELb0ELb1ELi128EEEEEEEEEvNT_6ParamsE --------------------------
	.section	.nv.info._ZN7cutlass13device_kernelIN5flash19enable_sm80_to_sm89INS1_16FlashAttnFwdSm80INS1_25CollectiveMainloopFwdSm80ILi8ELi2ELb0EN4cute5tupleIJNS5_1CILi128EEENS7_ILi64EEENS7_ILi192EEEEEELi192ENS_6half_tEfNS_4arch4Sm80ELb0ELb0ELb0ELb1ELb1ELb0ELb1ELb0EEENS1_21CollectiveEpilogueFwdINS6_IJS8_SA_S9_EEENS6_IJNS7_ILi1EEESI_SI_EEESC_SE_Li256ELb1ELb1ELb0ELb0EEENS1_19SingleTileSchedulerILb1ELb0ELb1ELi128EEEEEEEEEvNT_6ParamsE,"",@"SHT_CUDA_INFO"
	.sectionflags	@""
	.align	4


	//----- nvinfo : EIATTR_CUDA_API_VERSION
	.align		4
        /*0000*/ 	.byte	0x04, 0x37
        /*0002*/ 	.short	(.L_240 - .L_239)
.L_239:
        /*0004*/ 	.word	0x00000082


	//----- nvinfo : EIATTR_KPARAM_INFO
	.align		4
.L_240:
        /*0008*/ 	.byte	0x04, 0x17
        /*000a*/ 	.short	(.L_242 - .L_241)
.L_241:
        /*000c*/ 	.word	0x00000000
        /*0010*/ 	.short	0x0000
        /*0012*/ 	.short	0x0000
        /*0014*/ 	.byte	0x00, 0xf0, 0x61, 0x10


	//----- nvinfo : EIATTR_SPARSE_MMA_MASK
	.align		4
.L_242:
        /*0018*/ 	.byte	0x03, 0x50
        /*001a*/ 	.short	0x0000


	//----- nvinfo : EIATTR_MAXREG_COUNT
	.align		4
        /*001c*/ 	.byte	0x03, 0x1b
        /*001e*/ 	.short	0x00ff


	//----- nvinfo : EIATTR_MERCURY_ISA_VERSION
	.align		4
        /*0020*/ 	.byte	0x03, 0x5f
        /*0022*/ 	.short	0x0101


	//----- nvinfo : EIATTR_VRC_CTA_INIT_COUNT
	.align		4
        /*0024*/ 	.byte	0x02, 0x4a
	.zero		1
	.zero		1


	//----- nvinfo : EIATTR_EXIT_INSTR_OFFSETS
	.align		4
        /*0028*/ 	.byte	0x04, 0x1c
        /*002a*/ 	.short	(.L_244 - .L_243)


	//   ....[0]....
.L_243:
        /*002c*/ 	.word	0x00000010


	//----- nvinfo : EIATTR_MAX_THREADS
	.align		4
.L_244:
        /*0030*/ 	.byte	0x04, 0x05
        /*0032*/ 	.short	(.L_246 - .L_245)
.L_245:
        /*0034*/ 	.word	0x00000100
        /*0038*/ 	.word	0x00000001
        /*003c*/ 	.word	0x00000001


	//----- nvinfo : EIATTR_CBANK_PARAM_SIZE
	.align		4
.L_246:
        /*0040*/ 	.byte	0x03, 0x19
        /*0042*/ 	.short	0x0418


	//----- nvinfo : EIATTR_PARAM_CBANK
	.align		4
        /*0044*/ 	.byte	0x04, 0x0a
        /*0046*/ 	.short	(.L_248 - .L_247)
	.align		4
.L_247:
        /*0048*/ 	.word	index@(.nv.constant0._ZN7cutlass13device_kernelIN5flash19enable_sm80_to_sm89INS1_16FlashAttnFwdSm80INS1_25CollectiveMainloopFwdSm80ILi8ELi2ELb0EN4cute5tupleIJNS5_1CILi128EEENS7_ILi64EEENS7_ILi192EEEEEELi192ENS_6half_tEfNS_4arch4Sm80ELb0ELb0ELb0ELb1ELb1ELb0ELb1ELb0EEENS1_21CollectiveEpilogueFwdINS6_IJS8_SA_S9_EEENS6_IJNS7_ILi1EEESI_SI_EEESC_SE_Li256ELb1ELb1ELb0ELb0EEENS1_19SingleTileSchedulerILb1ELb0ELb1ELi128EEEEEEEEEvNT_6ParamsE)
        /*004c*/ 	.short	0x0380
        /*004e*/ 	.short	0x0418


	//----- nvinfo : EIATTR_SW_WAR
	.align		4
.L_248:
        /*0050*/ 	.byte	0x04, 0x36
        /*0052*/ 	.short	(.L_250 - .L_249)
.L_249:
        /*0054*/ 	.word	0x00000008
.L_250:


//--------------------- .nv.info._ZN7cutlass13device_kernelIN5flash19enable_sm80_to_sm89INS1_16FlashAttnFwdSm80INS1_25CollectiveMainloopFwdSm80ILi8ELi2ELb0EN4cute5tupleIJNS5_1CILi128EEENS7_ILi64EEENS7_ILi192EEEEEELi192ENS_6half_tEfNS_4arch4Sm80ELb0ELb0ELb0ELb1ELb1ELb1ELb1ELb0EEENS1_21CollectiveEpilogueFwdINS6_IJS8_SA_S9_EEENS6_IJNS7_ILi1EEESI_SI_EEESC_SE_Li256ELb1ELb1ELb0ELb0EEENS1_19SingleTileSchedulerILb1ELb0ELb1ELi128EEEEEEEEEvNT_6ParamsE --------------------------
	.section	.nv.info._ZN7cutlass13device_kernelIN5flash19enable_sm80_to_sm89INS1_16FlashAttnFwdSm80INS1_25CollectiveMainloopFwdSm80ILi8ELi2ELb0EN4cute5tupleIJNS5_1CILi128EEENS7_ILi64EEENS7_ILi192EEEEEELi192ENS_6half_tEfNS_4arch4Sm80ELb0ELb0ELb0ELb1ELb1ELb1ELb1ELb0EEENS1_21CollectiveEpilogueFwdINS6_IJS8_SA_S9_EEENS6_IJNS7_ILi1EEESI_SI_EEESC_SE_Li256ELb1ELb1ELb0ELb0EEENS1_19SingleTileSchedulerILb1ELb0ELb1ELi128EEEEEEEEEvNT_6ParamsE,"",@"SHT_CUDA_INFO"
	.sectionflags	@""
	.align	4


	//----- nvinfo : EIATTR_CUDA_API_VERSION
	.align		4
        /*0000*/ 	.byte	0x04, 0x37
        /*0002*/ 	.short	(.L_252 - .L_251)
.L_251:
        /*0004*/ 	.word	0x00000082


	//----- nvinfo : EIATTR_KPARAM_INFO
	.align		4
.L_252:
        /*0008*/ 	.byte	0x04, 0x17
        /*000a*/ 	.short	(.L_254 - .L_253)
.L_253:
        /*000c*/ 	.word	0x00000000
        /*0010*/ 	.short	0x0000
        /*0012*/ 	.short	0x0000
        /*0014*/ 	.byte	0x00, 0xf0, 0x61, 0x10


	//----- nvinfo : EIATTR_SPARSE_MMA_MASK
	.align		4
.L_254:
        /*0018*/ 	.byte	0x03, 0x50
        /*001a*/ 	.short	0x0000


	//----- nvinfo : EIATTR_MAXREG_COUNT
	.align		4
        /*001c*/ 	.byte	0x03, 0x1b
        /*001e*/ 	.short	0x00ff


	//----- nvinfo : EIATTR_MERCURY_ISA_VERSION
	.align		4
        /*0020*/ 	.byte	0x03, 0x5f
        /*0022*/ 	.short	0x0101


	//----- nvinfo : EIATTR_VRC_CTA_INIT_COUNT
	.align		4
        /*0024*/ 	.byte	0x02, 0x4a
	.zero		1
	.zero		1


	//----- nvinfo : EIATTR_EXIT_INSTR_OFFSETS
	.align		4
        /*0028*/ 	.byte	0x04, 0x1c
        /*002a*/ 	.short	(.L_256 - .L_255)


	//   ....[0]....
.L_255:
        /*002c*/ 	.word	0x00000010


	//----- nvinfo : EIATTR_MAX_THREADS
	.align		4
.L_256:
        /*0030*/ 	.byte	0x04, 0x05
        /*0032*/ 	.short	(.L_258 - .L_257)
.L_257:
        /*0034*/ 	.word	0x00000100
        /*0038*/ 	.word	0x00000001
        /*003c*/ 	.word	0x00000001


	//----- nvinfo : EIATTR_CBANK_PARAM_SIZE
	.align		4
.L_258:
        /*0040*/ 	.byte	0x03, 0x19
        /*0042*/ 	.short	0x0418


	//----- nvinfo : EIATTR_PARAM_CBANK
	.align		4
        /*0044*/ 	.byte	0x04, 0x0a
        /*0046*/ 	.short	(.L_260 - .L_259)
	.align		4
.L_259:
        /*0048*/ 	.word	index@(.nv.constant0._ZN7cutlass13device_kernelIN5flash19enable_sm80_to_sm89INS1_16FlashAttnFwdSm80INS1_25CollectiveMainloopFwdSm80ILi8ELi2ELb0EN4cute5tupleIJNS5_1CILi128EEENS7_ILi64EEENS7_ILi192EEEEEELi192ENS_6half_tEfNS_4arch4Sm80ELb0ELb0ELb0ELb1ELb1ELb1ELb1ELb0EEENS1_21CollectiveEpilogueFwdINS6_IJS8_SA_S9_EEENS6_IJNS7_ILi1EEESI_SI_EEESC_SE_Li256ELb1ELb1ELb0ELb0EEENS1_19SingleTileSchedulerILb1ELb0ELb1ELi128EEEEEEEEEvNT_6ParamsE)
        /*004c*/ 	.short	0x0380
        /*004e*/ 	.short	0x0418


	//----- nvinfo : EIATTR_SW_WAR
	.align		4
.L_260:
        /*0050*/ 	.byte	0x04, 0x36
        /*0052*/ 	.short	(.L_262 - .L_261)
.L_261:
        /*0054*/ 	.word	0x00000008
.L_262:


//--------------------- .nv.info._ZN7cutlass13device_kernelIN5flash19enable_sm80_to_sm89INS1_16FlashAttnFwdSm80INS1_25CollectiveMainloopFwdSm80ILi8ELi2ELb0EN4cute5tupleIJNS5_1CILi128EEENS7_ILi64EEENS7_ILi192EEEEEELi192ENS_6half_tEfNS_4arch4Sm80ELb0ELb1ELb0ELb0ELb1ELb0ELb1ELb0EEENS1_21CollectiveEpilogueFwdINS6_IJS8_SA_S9_EEENS6_IJNS7_ILi1EEESI_SI_EEESC_SE_Li256ELb0ELb1ELb0ELb0EEENS1_19SingleTileSchedulerILb0ELb0ELb1ELi128EEEEEEEEEvNT_6ParamsE --------------------------
	.section	.nv.info._ZN7cutlass13device_kernelIN5flash19enable_sm80_to_sm89INS1_16FlashAttnFwdSm80INS1_25CollectiveMainloopFwdSm80ILi8ELi2ELb0EN4cute5tupleIJNS5_1CILi128EEENS7_ILi64EEENS7_ILi192EEEEEELi192ENS_6half_tEfNS_4arch4Sm80ELb0ELb1ELb0ELb0ELb1ELb0ELb1ELb0EEENS1_21CollectiveEpilogueFwdINS6_IJS8_SA_S9_EEENS6_IJNS7_ILi1EEESI_SI_EEESC_SE_Li256ELb0ELb1ELb0ELb0EEENS1_19SingleTileSchedulerILb0ELb0ELb1ELi128EEEEEEEEEvNT_6ParamsE,"",@"SHT_CUDA_INFO"
	.sectionflags	@""
	.align	4


	//----- nvinfo : EIATTR_CUDA_API_VERSION
	.align		4
        /*0000*/ 	.byte	0x04, 0x37
        /*0002*/ 	.short	(.L_264 - .L_263)
.L_263:
        /*0004*/ 	.word	0x00000082


	//----- nvinfo : EIATTR_KPARAM_INFO
	.align		4
.L_264:
        /*0008*/ 	.byte	0x04, 0x17
        /*000a*/ 	.short	(.L_266 - .L_265)
.L_265:
        /*000c*/ 	.word	0x00000000
        /*0010*/ 	.short	0x0000
        /*0012*/ 	.short	0x0000
        /*0014*/ 	.byte	0x00, 0xf0, 0x61, 0x10


	//----- nvinfo : EIATTR_SPARSE_MMA_MASK
	.align		4
.L_266:
        /*0018*/ 	.byte	0x03, 0x50
        /*001a*/ 	.short	0x0000


	//----- nvinfo : EIATTR_MAXREG_COUNT
	.align		4
        /*001c*/ 	.byte	0x03, 0x1b
        /*001e*/ 	.short	0x00ff


	//----- nvinfo : EIATTR_MERCURY_ISA_VERSION
	.align		4
        /*0020*/ 	.byte	0x03, 0x5f
        /*0022*/ 	.short	0x0101


	//----- nvinfo : EIATTR_VRC_CTA_INIT_COUNT
	.align		4
        /*0024*/ 	.byte	0x02, 0x4a
	.zero		1
	.zero		1


	//----- nvinfo : EIATTR_EXIT_INSTR_OFFSETS
	.align		4
        /*0028*/ 	.byte	0x04, 0x1c
        /*002a*/ 	.short	(.L_268 - .L_267)


	//   ....[0]....
.L_267:
        /*002c*/ 	.word	0x00000010


	//----- nvinfo : EIATTR_MAX_THREADS
	.align		4
.L_268:
        /*0030*/ 	.byte	0x04, 0x05
        /*0032*/ 	.short	(.L_270 - .L_269)
.L_269:
        /*0034*/ 	.word	0x00000100
        /*0038*/ 	.word	0x00000001
        /*003c*/ 	.word	0x00000001


	//----- nvinfo : EIATTR_CBANK_PARAM_SIZE
	.align		4
.L_270:
        /*0040*/ 	.byte	0x03, 0x19
        /*0042*/ 	.short	0x0418


	//----- nvinfo : EIATTR_PARAM_CBANK
	.align		4
        /*0044*/ 	.byte	0x04, 0x0a
        /*0046*/ 	.short	(.L_272 - .L_271)
	.align		4
.L_271:
        /*0048*/ 	.word	index@(.nv.constant0._ZN7cutlass13device_kernelIN5flash19enable_sm80_to_sm89INS1_16FlashAttnFwdSm80INS1_25CollectiveMainloopFwdSm80ILi8ELi2ELb0EN4cute5tupleIJNS5_1CILi128EEENS7_ILi64EEENS7_ILi192EEEEEELi192ENS_6half_tEfNS_4arch4Sm80ELb0ELb1ELb0ELb0ELb1ELb0ELb1ELb0EEENS1_21CollectiveEpilogueFwdINS6_IJS8_SA_S9_EEENS6_IJNS7_ILi1EEESI_SI_EEESC_SE_Li256ELb0ELb1ELb0ELb0EEENS1_19SingleTileSchedulerILb0ELb0ELb1ELi128EEEEEEEEEvNT_6ParamsE)
        /*004c*/ 	.short	0x0380
        /*004e*/ 	.short	0x0418


	//----- nvinfo : EIATTR_SW_WAR
	.align		4
.L_272:
        /*0050*/ 	.byte	0x04, 0x36
        /*0052*/ 	.short	(.L_274 - .L_273)
.L_273:
        /*0054*/ 	.word	0x00000008
.L_274:


//--------------------- .nv.info._ZN7cutlass13device_kernelIN5flash19enable_sm80_to_sm89INS1_16FlashAttnFwdSm80INS1_25CollectiveMainloopFwdSm80ILi8ELi2ELb0EN4cute5tupleIJNS5_1CILi128EEENS7_ILi64EEENS7_ILi192EEEEEELi192ENS_6half_tEfNS_4arch4Sm80ELb0ELb1ELb0ELb1ELb1ELb0ELb1ELb0EEENS1_21CollectiveEpilogueFwdINS6_IJS8_SA_S9_EEENS6_IJNS7_ILi1EEESI_SI_EEESC_SE_Li256ELb1ELb1ELb0ELb0EEENS1_19SingleTileSchedulerILb1ELb0ELb1ELi128EEEEEEEEEvNT_6ParamsE --------------------------
	.section	.nv.info._ZN7cutlass13device_kernelIN5flash19enable_sm80_to_sm89INS1_16FlashAttnFwdSm80INS1_25CollectiveMainloopFwdSm80ILi8ELi2ELb0EN4cute5tupleIJNS5_1CILi128EEENS7_ILi64EEENS7_ILi192EEEEEELi192ENS_6half_tEfNS_4arch4Sm80ELb0ELb1ELb0ELb1ELb1ELb0ELb1ELb0EEENS1_21CollectiveEpilogueFwdINS6_IJS8_SA_S9_EEENS6_IJNS7_ILi1EEESI_SI_EEESC_SE_Li256ELb1ELb1ELb0ELb0EEENS1_19SingleTileSchedulerILb1ELb0ELb1ELi128EEEEEEEEEvNT_6ParamsE,"",@"SHT_CUDA_INFO"
	.sectionflags	@""
	.align	4


	//----- nvinfo : EIATTR_CUDA_API_VERSION
	.align		4
        /*0000*/ 	.byte	0x04, 0x37
        /*0002*/ 	.short	(.L_276 - .L_275)
.L_275:
        /*0004*/ 	.word	0x00000082


	//----- nvinfo : EIATTR_KPARAM_INFO
	.align		4
.L_276:
        /*0008*/ 	.byte	0x04, 0x17
        /*000a*/ 	.short	(.L_278 - .L_277)
.L_277:
        /*000c*/ 	.word	0x00000000
        /*0010*/ 	.short	0x0000
        /*0012*/ 	.short	0x0000
        /*0014*/ 	.byte	0x00, 0xf0, 0x61, 0x10


	//----- nvinfo : EIATTR_SPARSE_MMA_MASK
	.align		4
.L_278:
        /*0018*/ 	.byte	0x03, 0x50
        /*001a*/ 	.short	0x0000


	//----- nvinfo : EIATTR_MAXREG_COUNT
	.align		4
        /*001c*/ 	.byte	0x03, 0x1b
        /*001e*/ 	.short	0x00ff


	//----- nvinfo : EIATTR_MERCURY_ISA_VERSION
	.align		4
        /*0020*/ 	.byte	0x03, 0x5f
        /*0022*/ 	.short	0x0101


	//----- nvinfo : EIATTR_VRC_CTA_INIT_COUNT
	.align		4
        /*0024*/ 	.byte	0x02, 0x4a
	.zero		1
	.zero		1


	//----- nvinfo : EIATTR_EXIT_INSTR_OFFSETS
	.align		4
        /*0028*/ 	.byte	0x04, 0x1c
        /*002a*/ 	.short	(.L_280 - .L_279)


	//   ....[0]....
.L_279:
        /*002c*/ 	.word	0x00000010


	//----- nvinfo : EIATTR_MAX_THREADS
	.align		4
.L_280:
        /*0030*/ 	.byte	0x04, 0x05
        /*0032*/ 	.short	(.L_282 - .L_281)
.L_281:
        /*0034*/ 	.word	0x00000100
        /*0038*/ 	.word	0x00000001
        /*003c*/ 	.word	0x00000001


	//----- nvinfo : EIATTR_CBANK_PARAM_SIZE
	.align		4
.L_282:
        /*0040*/ 	.byte	0x03, 0x19
        /*0042*/ 	.short	0x0418


	//----- nvinfo : EIATTR_PARAM_CBANK
	.align		4
        /*0044*/ 	.byte	0x04, 0x0a
        /*0046*/ 	.short	(.L_284 - .L_283)
	.align		4
.L_283:
        /*0048*/ 	.word	index@(.nv.constant0._ZN7cutlass13device_kernelIN5flash19enable_sm80_to_sm89INS1_16FlashAttnFwdSm80INS1_25CollectiveMainloopFwdSm80ILi8ELi2ELb0EN4cute5tupleIJNS5_1CILi128EEENS7_ILi64EEENS7_ILi192EEEEEELi192ENS_6half_tEfNS_4arch4Sm80ELb0ELb1ELb0ELb1ELb1ELb0ELb1ELb0EEENS1_21CollectiveEpilogueFwdINS6_IJS8_SA_S9_EEENS6_IJNS7_ILi1EEESI_SI_EEESC_SE_Li256ELb1ELb1ELb0ELb0EEENS1_19SingleTileSchedulerILb1ELb0ELb1ELi128EEEEEEEEEvNT_6ParamsE)
        /*004c*/ 	.short	0x0380
        /*004e*/ 	.short	0x0418


	//----- nvinfo : EIATTR_SW_WAR
	.align		4
.L_284:
        /*0050*/ 	.byte	0x04, 0x36
        /*0052*/ 	.short	(.L_286 - .L_285)
.L_285:
        /*0054*/ 	.word	0x00000008
.L_286:


//--------------------- .nv.info._ZN7cutlass13device_kernelIN5flash19enable_sm80_to_sm89INS1_16FlashAttnFwdSm80INS1_25CollectiveMainloopFwdSm80ILi8ELi2ELb0EN4cute5tupleIJNS5_1CILi128EEENS7_ILi64EEENS7_ILi192EEEEEELi192ENS_6half_tEfNS_4arch4Sm80ELb0ELb1ELb0ELb1ELb1ELb1ELb1ELb0EEENS1_21CollectiveEpilogueFwdINS6_IJS8_SA_S9_EEENS6_IJNS7_ILi1EEESI_SI_EEESC_SE_Li256ELb1ELb1ELb0ELb0EEENS1_19SingleTileSchedulerILb1ELb0ELb1ELi128EEEEEEEEEvNT_6ParamsE --------------------------
	.section	.nv.info._ZN7cutlass13device_kernelIN5flash19enable_sm80_to_sm89INS1_16FlashAttnFwdSm80INS1_25CollectiveMainloopFwdSm80ILi8ELi2ELb0EN4cute5tupleIJNS5_1CILi128EEENS7_ILi64EEENS7_ILi192EEEEEELi192ENS_6half_tEfNS_4arch4Sm80ELb0ELb1ELb0ELb1ELb1ELb1ELb1ELb0EEENS1_21CollectiveEpilogueFwdINS6_IJS8_SA_S9_EEENS6_IJNS7_ILi1EEESI_SI_EEESC_SE_Li256ELb1ELb1ELb0ELb0EEENS1_19SingleTileSchedulerILb1ELb0ELb1ELi128EEEEEEEEEvNT_6ParamsE,"",@"SHT_CUDA_INFO"
	.sectionflags	@""
	.align	4


	//----- nvinfo : EIATTR_CUDA_API_VERSION
	.align		4
        /*0000*/ 	.byte	0x04, 0x37
        /*0002*/ 	.short	(.L_288 - .L_287)
.L_287:
        /*0004*/ 	.word	0x00000082


	//----- nvinfo : EIATTR_KPARAM_INFO
	.align		4
.L_288:
        /*0008*/ 	.byte	0x04, 0x17
        /*000a*/ 	.short	(.L_290 - .L_289)
.L_289:
        /*000c*/ 	.word	0x00000000
        /*0010*/ 	.short	0x0000
        /*0012*/ 	.short	0x0000
        /*0014*/ 	.byte	0x00, 0xf0, 0x61, 0x10


	//----- nvinfo : EIATTR_SPARSE_MMA_MASK
	.align		4
.L_290:
        /*0018*/ 	.byte	0x03, 0x50
        /*001a*/ 	.short	0x0000


	//----- nvinfo : EIATTR_MAXREG_COUNT
	.align		4
        /*001c*/ 	.byte	0x03, 0x1b
        /*001e*/ 	.short	0x00ff


	//----- nvinfo : EIATTR_MERCURY_ISA_VERSION
	.align		4
        /*0020*/ 	.byte	0x03, 0x5f
        /*0022*/ 	.short	0x0101


	//----- nvinfo : EIATTR_VRC_CTA_INIT_COUNT
	.align		4
        /*0024*/ 	.byte	0x02, 0x4a
	.zero		1
	.zero		1


	//----- nvinfo : EIATTR_EXIT_INSTR_OFFSETS
	.align		4
        /*0028*/ 	.byte	0x04, 0x1c
        /*002a*/ 	.short	(.L_292 - .L_291)


	//   ....[0]....
.L_291:
        /*002c*/ 	.word	0x00000010


	//----- nvinfo : EIATTR_MAX_THREADS
	.align		4
.L_292:
        /*0030*/ 	.byte	0x04, 0x05
        /*0032*/ 	.short	(.L_294 - .L_293)
.L_293:
        /*0034*/ 	.word	0x00000100
        /*0038*/ 	.word	0x00000001
        /*003c*/ 	.word	0x00000001


	//----- nvinfo : EIATTR_CBANK_PARAM_SIZE
	.align		4
.L_294:
        /*0040*/ 	.byte	0x03, 0x19
        /*0042*/ 	.short	0x0418


	//----- nvinfo : EIATTR_PARAM_CBANK
	.align		4
        /*0044*/ 	.byte	0x04, 0x0a
        /*0046*/ 	.short	(.L_296 - .L_295)
	.align		4
.L_295:
        /*0048*/ 	.word	index@(.nv.constant0._ZN7cutlass13device_kernelIN5flash19enable_sm80_to_sm89INS1_16FlashAttnFwdSm80INS1_25CollectiveMainloopFwdSm80ILi8ELi2ELb0EN4cute5tupleIJNS5_1CILi128EEENS7_ILi64EEENS7_ILi192EEEEEELi192ENS_6half_tEfNS_4arch4Sm80ELb0ELb1ELb0ELb1ELb1ELb1ELb1ELb0EEENS1_21CollectiveEpilogueFwdINS6_IJS8_SA_S9_EEENS6_IJNS7_ILi1EEESI_SI_EEESC_SE_Li256ELb1ELb1ELb0ELb0EEENS1_19SingleTileSchedulerILb1ELb0ELb1ELi128EEEEEEEEEvNT_6ParamsE)
        /*004c*/ 	.short	0x0380
        /*004e*/ 	.short	0x0418


	//----- nvinfo : EIATTR_SW_WAR
	.align		4
.L_296:
        /*0050*/ 	.byte	0x04, 0x36
        /*0052*/ 	.short	(.L_298 - .L_297)
.L_297:
        /*0054*/ 	.word	0x00000008
.L_298:


//--------------------- .nv.info._ZN7cutlass13device_kernelIN5flash19enable_sm80_to_sm89INS1_16FlashAttnFwdSm80INS1_25CollectiveMainloopFwdSm80ILi8ELi2ELb0EN4cute5tupleIJNS5_1CILi128EEENS7_ILi64EEENS7_ILi192EEEEEELi192ENS_6half_tEfNS_4arch4Sm80ELb1ELb0ELb0ELb0ELb1ELb0ELb1ELb0EEENS1_21CollectiveEpilogueFwdINS6_IJS8_SA_S9_EEENS6_IJNS7_ILi1EEESI_SI_EEESC_SE_Li256ELb0ELb1ELb0ELb0EEENS1_30DynamicPersistentTileSchedulerILi256ELi256ELb0ELb1ELb0EEEEEEEEEvNT_6ParamsE --------------------------
	.section	.nv.info._ZN7cutlass13device_kernelIN5flash19enable_sm80_to_sm89INS1_16FlashAttnFwdSm80INS1_25CollectiveMainloopFwdSm80ILi8ELi2ELb0EN4cute5tupleIJNS5_1CILi128EEENS7_ILi64EEENS7_ILi192EEEEEELi192ENS_6half_tEfNS_4arch4Sm80ELb1ELb0ELb0ELb0ELb1ELb0ELb1ELb0EEENS1_21CollectiveEpilogueFwdINS6_IJS8_SA_S9_EEENS6_IJNS7_ILi1EEESI_SI_EEESC_SE_Li256ELb0ELb1ELb0ELb0EEENS1_30DynamicPersistentTileSchedulerILi256ELi256ELb0ELb1ELb0EEEEEEEEEvNT_6ParamsE,"",@"SHT_CUDA_INFO"
	.sectionflags	@""
	.align	4


	//----- nvinfo : EIATTR_CUDA_API_VERSION
	.align		4
        /*0000*/ 	.byte	0x04, 0x37
        /*0002*/ 	.short	(.L_300 - .L_299)
.L_299:
        /*0004*/ 	.word	0x00000082


	//----- nvinfo : EIATTR_KPARAM_INFO
	.align		4
.L_300:
        /*0008*/ 	.byte	0x04, 0x17
        /*000a*/ 	.short	(.L_302 - .L_301)
.L_301:
        /*000c*/ 	.word	0x00000000
        /*0010*/ 	.short	0x0000
        /*0012*/ 	.short	0x0000
        /*0014*/ 	.byte	0x00, 0xf0, 0xa1, 0x10


	//----- nvinfo : EIATTR_SPARSE_MMA_MASK
	.align		4
.L_302:
        /*0018*/ 	.byte	0x03, 0x50
        /*001a*/ 	.short	0x0000


	//----- nvinfo : EIATTR_MAXREG_COUNT
	.align		4
        /*001c*/ 	.byte	0x03, 0x1b
        /*001e*/ 	.short	0x00ff


	//----- nvinfo : EIATTR_MERCURY_ISA_VERSION
	.align		4
        /*0020*/ 	.byte	0x03, 0x5f
        /*0022*/ 	.short	0x0101


	//----- nvinfo : EIATTR_VRC_CTA_INIT_COUNT
	.align		4
        /*0024*/ 	.byte	0x02, 0x4a
	.zero		1
	.zero		1


	//----- nvinfo : EIATTR_EXIT_INSTR_OFFSETS
	.align		4
        /*0028*/ 	.byte	0x04, 0x1c
        /*002a*/ 	.short	(.L_304 - .L_303)


	//   ....[0]....
.L_303:
        /*002c*/ 	.word	0x00000010


	//----- nvinfo : EIATTR_MAX_THREADS
	.align		4
.L_304:
        /*0030*/ 	.byte	0x04, 0x05
        /*0032*/ 	.short	(.L_306 - .L_305)
.L_305:
        /*0034*/ 	.word	0x00000100
        /*0038*/ 	.word	0x00000001
        /*003c*/ 	.word	0x00000001


	//----- nvinfo : EIATTR_CBANK_PARAM_SIZE
	.align		4
.L_306:
        /*0040*/ 	.byte	0x03, 0x19
        /*0042*/ 	.short	0x0428


	//----- nvinfo : EIATTR_PARAM_CBANK
	.align		4
        /*0044*/ 	.byte	0x04, 0x0a
        /*0046*/ 	.short	(.L_308 - .L_307)
	.align		4
.L_307:
        /*0048*/ 	.word	index@(.nv.constant0._ZN7cutlass13device_kernelIN5flash19enable_sm80_to_sm89INS1_16FlashAttnFwdSm80INS1_25CollectiveMainloopFwdSm80ILi8ELi2ELb0EN4cute5tupleIJNS5_1CILi128EEENS7_ILi64EEENS7_ILi192EEEEEELi192ENS_6half_tEfNS_4arch4Sm80ELb1ELb0ELb0ELb0ELb1ELb0ELb1ELb0EEENS1_21CollectiveEpilogueFwdINS6_IJS8_SA_S9_EEENS6_IJNS7_ILi1EEESI_SI_EEESC_SE_Li256ELb0ELb1ELb0ELb0EEENS1_30DynamicPersistentTileSchedulerILi256ELi256ELb0ELb1ELb0EEEEEEEEEvNT_6ParamsE)
        /*004c*/ 	.short	0x0380
        /*004e*/ 	.short	0x0428


	//----- nvinfo : EIATTR_SW_WAR
	.align		4
.L_308:
        /*0050*/ 	.byte	0x04, 0x36
        /*0052*/ 	.short	(.L_310 - .L_309)
.L_309:
        /*0054*/ 	.word	0x00000008
.L_310:


//--------------------- .nv.info._ZN7cutlass13device_kernelIN5flash19enable_sm80_to_sm89INS1_16FlashAttnFwdSm80INS1_25CollectiveMainloopFwdSm80ILi8ELi2ELb0EN4cute5tupleIJNS5_1CILi128EEENS7_ILi64EEENS7_ILi192EEEEEELi192ENS_6half_tEfNS_4arch4Sm80ELb1ELb0ELb0ELb1ELb1ELb0ELb1ELb0EEENS1_21CollectiveEpilogueFwdINS6_IJS8_SA_S9_EEENS6_IJNS7_ILi1EEESI_SI_EEESC_SE_Li256ELb1ELb1ELb0ELb0EEENS1_19SingleTileSchedulerILb1ELb0ELb1ELi128EEEEEEEEEvNT_6ParamsE --------------------------
	.section	.nv.info._ZN7cutlass13device_kernelIN5flash19enable_sm80_to_sm89INS1_16FlashAttnFwdSm80INS1_25CollectiveMainloopFwdSm80ILi8ELi2ELb0EN4cute5tupleIJNS5_1CILi128EEENS7_ILi64EEENS7_ILi192EEEEEELi192ENS_6half_tEfNS_4arch4Sm80ELb1ELb0ELb0ELb1ELb1ELb0ELb1ELb0EEENS1_21CollectiveEpilogueFwdINS6_IJS8_SA_S9_EEENS6_IJNS7_ILi1EEESI_SI_EEESC_SE_Li256ELb1ELb1ELb0ELb0EEENS1_19SingleTileSchedulerILb1ELb0ELb1ELi128EEEEEEEEEvNT_6ParamsE,"",@"SHT_CUDA_INFO"
	.sectionflags	@""
	.align	4


	//----- nvinfo : EIATTR_CUDA_API_VERSION
	.align		4
        /*0000*/ 	.byte	0x04, 0x37
        /*0002*/ 	.short	(.L_312 - .L_311)
.L_311:
        /*0004*/ 	.word	0x00000082


	//----- nvinfo : EIATTR_KPARAM_INFO
	.align		4
.L_312:
        /*0008*/ 	.byte	0x04, 0x17
        /*000a*/ 	.short	(.L_314 - .L_313)
.L_313:
        /*000c*/ 	.word	0x00000000
        /*0010*/ 	.short	0x0000
        /*0012*/ 	.short	0x0000
        /*0014*/ 	.byte	0x00, 0xf0, 0x61, 0x10


	//----- nvinfo : EIATTR_SPARSE_MMA_MASK
	.align		4
.L_314:
        /*0018*/ 	.byte	0x03, 0x50
        /*001a*/ 	.short	0x0000


	//----- nvinfo : EIATTR_MAXREG_COUNT
	.align		4
        /*001c*/ 	.byte	0x03, 0x1b
        /*001e*/ 	.short	0x00ff


	//----- nvinfo : EIATTR_MERCURY_ISA_VERSION
	.align		4
        /*0020*/ 	.byte	0x03, 0x5f
        /*0022*/ 	.short	0x0101


	//----- nvinfo : EIATTR_VRC_CTA_INIT_COUNT
	.align		4
        /*0024*/ 	.byte	0x02, 0x4a
	.zero		1
	.zero		1


	//----- nvinfo : EIATTR_EXIT_INSTR_OFFSETS
	.align		4
        /*0028*/ 	.byte	0x04, 0x1c
        /*002a*/ 	.short	(.L_316 - .L_315)


	//   ....[0]....
.L_315:
        /*002c*/ 	.word	0x00000010


	//----- nvinfo : EIATTR_MAX_THREADS
	.align		4
.L_316:
        /*0030*/ 	.byte	0x04, 0x05
        /*0032*/ 	.short	(.L_318 - .L_317)
.L_317:
        /*0034*/ 	.word	0x00000100
        /*0038*/ 	.word	0x00000001
        /*003c*/ 	.word	0x00000001


	//----- nvinfo : EIATTR_CBANK_PARAM_SIZE
	.align		4
.L_318:
        /*0040*/ 	.byte	0x03, 0x19
        /*0042*/ 	.short	0x0418


	//----- nvinfo : EIATTR_PARAM_CBANK
	.align		4
        /*0044*/ 	.byte	0x04, 0x0a
        /*0046*/ 	.short	(.L_320 - .L_319)
	.align		4
.L_319:
        /*0048*/ 	.word	index@(.nv.constant0._ZN7cutlass13device_kernelIN5flash19enable_sm80_to_sm89INS1_16FlashAttnFwdSm80INS1_25CollectiveMainloopFwdSm80ILi8ELi2ELb0EN4cute5tupleIJNS5_1CILi128EEENS7_ILi64EEENS7_ILi192EEEEEELi192ENS_6half_tEfNS_4arch4Sm80ELb1ELb0ELb0ELb1ELb1ELb0ELb1ELb0EEENS1_21CollectiveEpilogueFwdINS6_IJS8_SA_S9_EEENS6_IJNS7_ILi1EEESI_SI_EEESC_SE_Li256ELb1ELb1ELb0ELb0EEENS1_19SingleTileSchedulerILb1ELb0ELb1ELi128EEEEEEEEEvNT_6ParamsE)
        /*004c*/ 	.short	0x0380
        /*004e*/ 	.short	0x0418


	//----- nvinfo : EIATTR_SW_WAR
	.align		4
.L_320:
        /*0050*/ 	.byte	0x04, 0x36
        /*0052*/ 	.short	(.L_322 - .L_321)
.L_321:
        /*0054*/ 	.word	0x00000008
.L_322:


//--------------------- .nv.info._ZN7cutlass13device_kernelIN5flash19enable_sm80_to_sm89INS1_16FlashAttnFwdSm80INS1_25CollectiveMainloopFwdSm80ILi8ELi2ELb0EN4cute5tupleIJNS5_1CILi128EEENS7_ILi64EEENS7_ILi192EEEEEELi192ENS_6half_tEfNS_4arch4Sm80ELb1ELb0ELb0ELb1ELb1ELb1ELb1ELb0EEENS1_21CollectiveEpilogueFwdINS6_IJS8_SA_S9_EEENS6_IJNS7_ILi1EEESI_SI_EEESC_SE_Li256ELb1ELb1ELb0ELb0EEENS1_19SingleTileSchedulerILb1ELb0ELb1ELi128EEEEEEEEEvNT_6ParamsE --------------------------
	.section	.nv.info._ZN7cutlass13device_kernelIN5flash19enable_sm80_to_sm89INS1_16FlashAttnFwdSm80INS1_25CollectiveMainloopFwdSm80ILi8ELi2ELb0EN4cute5tupleIJNS5_1CILi128EEENS7_ILi64EEENS7_ILi192EEEEEELi192ENS_6half_tEfNS_4arch4Sm80ELb1ELb0ELb0ELb1ELb1ELb1ELb1ELb0EEENS1_21CollectiveEpilogueFwdINS6_IJS8_SA_S9_EEENS6_IJNS7_ILi1EEESI_SI_EEESC_SE_Li256ELb1ELb1ELb0ELb0EEENS1_19SingleTileSchedulerILb1ELb0ELb1ELi128EEEEEEEEEvNT_6ParamsE,"",@"SHT_CUDA_INFO"
	.sectionflags	@""
	.align	4


	//----- nvinfo : EIATTR_CUDA_API_VERSION
	.align		4
        /*0000*/ 	.byte	0x04, 0x37
        /*0002*/ 	.short	(.L_324 - .L_323)
.L_323:
        /*0004*/ 	.word	0x00000082


	//----- nvinfo : EIATTR_KPARAM_INFO
	.align		4
.L_324:
        /*0008*/ 	.byte	0x04, 0x17
        /*000a*/ 	.short	(.L_326 - .L_325)
.L_325:
        /*000c*/ 	.word	0x00000000
        /*0010*/ 	.short	0x0000
        /*0012*/ 	.short	0x0000
        /*0014*/ 	.byte	0x00, 0xf0, 0x61, 0x10


	//----- nvinfo : EIATTR_SPARSE_MMA_MASK
	.align		4
.L_326:
        /*0018*/ 	.byte	0x03, 0x50
        /*001a*/ 	.short	0x0000


	//----- nvinfo : EIATTR_MAXREG_COUNT
	.align		4
        /*001c*/ 	.byte	0x03, 0x1b
        /*001e*/ 	.short	0x00ff


	//----- nvinfo : EIATTR_MERCURY_ISA_VERSION
	.align		4
        /*0020*/ 	.byte	0x03, 0x5f
        /*0022*/ 	.short	0x0101


	//----- nvinfo : EIATTR_VRC_CTA_INIT_COUNT
	.align		4
        /*0024*/ 	.byte	0x02, 0x4a
	.zero		1
	.zero		1


	//----- nvinfo : EIATTR_EXIT_INSTR_OFFSETS
	.align		4
        /*0028*/ 	.byte	0x04, 0x1c
        /*002a*/ 	.short	(.L_328 - .L_327)


	//   ....[0]....
.L_327:
        /*002c*/ 	.word	0x00000010


	//----- nvinfo : EIATTR_MAX_THREADS
	.align		4
.L_328:
        /*0030*/ 	.byte	0x04, 0x05
        /*0032*/ 	.short	(.L_330 - .L_329)
.L_329:
        /*0034*/ 	.word	0x00000100
        /*0038*/ 	.word	0x00000001
        /*003c*/ 	.word	0x00000001


	//----- nvinfo : EIATTR_CBANK_PARAM_SIZE
	.align		4
.L_330:
        /*0040*/ 	.byte	0x03, 0x19
        /*0042*/ 	.short	0x0418


	//----- nvinfo : EIATTR_PARAM_CBANK
	.align		4
        /*0044*/ 	.byte	0x04, 0x0a
        /*0046*/ 	.short	(.L_332 - .L_331)
	.align		4
.L_331:
        /*0048*/ 	.word	index@(.nv.constant0._ZN7cutlass13device_kernelIN5flash19enable_sm80_to_sm89INS1_16FlashAttnFwdSm80INS1_25CollectiveMainloopFwdSm80ILi8ELi2ELb0EN4cute5tupleIJNS5_1CILi128EEENS7_ILi64EEENS7_ILi192EEEEEELi192ENS_6half_tEfNS_4arch4Sm80ELb1ELb0ELb0ELb1ELb1ELb1ELb1ELb0EEENS1_21CollectiveEpilogueFwdINS6_IJS8_SA_S9_EEENS6_IJNS7_ILi1EEESI_SI_EEESC_SE_Li256ELb1ELb1ELb0ELb0EEENS1_19SingleTileSchedulerILb1ELb0ELb1ELi128EEEEEEEEEvNT_6ParamsE)
        /*004c*/ 	.short	0x0380
        /*004e*/ 	.short	0x0418


	//----- nvinfo : EIATTR_SW_WAR
	.align		4
.L_332:
        /*0050*/ 	.byte	0x04, 0x36
        /*0052*/ 	.short	(.L_334 - .L_333)
.L_333:
        /*0054*/ 	.word	0x00000008
.L_334:


//--------------------- .nv.callgraph             --------------------------
	.section	.nv.callgraph,"",@"SHT_CUDA_CALLGRAPH"
	.align	4
	.sectionentsize	8
	.align		4
        /*0000*/ 	.word	0x00000000
	.align		4
        /*0004*/ 	.word	0xffffffff
	.align		4
        /*0008*/ 	.word	0x00000000
	.align		4
        /*000c*/ 	.word	0xfffffffe
	.align		4
        /*0010*/ 	.word	0x00000000
	.align		4
        /*0014*/ 	.word	0xfffffffd
	.align		4
        /*0018*/ 	.word	0x00000000
	.align		4
        /*001c*/ 	.word	0xfffffffc


//--------------------- .nv.constant4             --------------------------
	.section	.nv.constant4,"a",@progbits
	.align	8
	.align		8
.nv.constant4:
        /*0000*/ 	.dword	_ZN72_INTERNAL_01b305d5_36_flash_fwd_hdim192_fp16_paged_sm80_cu_ceb34e2a_32454cuda3std3__45__cpo5beginE
	.align		8
        /*0008*/ 	.dword	_ZN72_INTERNAL_01b305d5_36_flash_fwd_hdim192_fp16_paged_sm80_cu_ceb34e2a_32454cuda3std3__45__cpo3endE
	.align		8
        /*0010*/ 	.dword	_ZN72_INTERNAL_01b305d5_36_flash_fwd_hdim192_fp16_paged_sm80_cu_ceb34e2a_32454cuda3std3__45__cpo6cbeginE
	.align		8
        /*0018*/ 	.dword	_ZN72_INTERNAL_01b305d5_36_flash_fwd_hdim192_fp16_paged_sm80_cu_ceb34e2a_32454cuda3std3__45__cpo4cendE
	.align		8
        /*0020*/ 	.dword	_ZN72_INTERNAL_01b305d5_36_flash_fwd_hdim192_fp16_paged_sm80_cu_ceb34e2a_32454cuda3std3__474_GLOBAL__N__01b305d5_36_flash_fwd_hdim192_fp16_paged_sm80_cu_ceb34e2a_32456ignoreE
	.align		8
        /*0028*/ 	.dword	_ZN72_INTERNAL_01b305d5_36_flash_fwd_hdim192_fp16_paged_sm80_cu_ceb34e2a_32454cuda3std3__419piecewise_constructE
	.align		8
        /*0030*/ 	.dword	_ZN72_INTERNAL_01b305d5_36_flash_fwd_hdim192_fp16_paged_sm80_cu_ceb34e2a_32454cuda3std3__48in_placeE
	.align		8
        /*0038*/ 	.dword	_ZN72_INTERNAL_01b305d5_36_flash_fwd_hdim192_fp16_paged_sm80_cu_ceb34e2a_32454cuda3std6ranges3__45__cpo4swapE
	.align		8
        /*0040*/ 	.dword	_ZN72_INTERNAL_01b305d5_36_flash_fwd_hdim192_fp16_paged_sm80_cu_ceb34e2a_32454cuda3std6ranges3__45__cpo9iter_moveE
	.align		8
        /*0048*/ 	.dword	_ZN72_INTERNAL_01b305d5_36_flash_fwd_hdim192_fp16_paged_sm80_cu_ceb34e2a_32454cute7productE
	.align		8
        /*0050*/ 	.dword	_ZN72_INTERNAL_01b305d5_36_flash_fwd_hdim192_fp16_paged_sm80_cu_ceb34e2a_32454cute1_E


//--------------------- .text._ZN7cutlass13device_kernelIN5flash19enable_sm80_to_sm89INS1_16FlashAttnFwdSm80INS1_25CollectiveMainloopFwdSm80ILi8ELi1ELb0EN4cute5tupleIJNS5_1CILi128EEENS7_ILi64EEENS7_ILi192EEEEEELi192ENS_6half_tEfNS_4arch4Sm80ELb0ELb0ELb0ELb0ELb1ELb0ELb1ELb0EEENS1_21CollectiveEpilogueFwdINS6_IJS8_SA_S9_EEENS6_IJNS7_ILi1EEESI_SI_EEESC_SE_Li256ELb0ELb1ELb0ELb0EEENS1_19SingleTileSchedulerILb0ELb0ELb1ELi128EEEEEEEEEvNT_6ParamsE --------------------------
	.section	.text._ZN7cutlass13device_kernelIN5flash19enable_sm80_to_sm89INS1_16FlashAttnFwdSm80INS1_25CollectiveMainloopFwdSm80ILi8ELi1ELb0EN4cute5tupleIJNS5_1CILi128EEENS7_ILi64EEENS7_ILi192EEEEEELi192ENS_6half_tEfNS_4arch4Sm80ELb0ELb0ELb0ELb0ELb1ELb0ELb1ELb0EEENS1_21CollectiveEpilogueFwdINS6_IJS8_SA_S9_EEENS6_IJNS7_ILi1EEESI_SI_EEESC_SE_Li256ELb0ELb1ELb0ELb0EEENS1_19SingleTileSchedulerILb0ELb0ELb1ELi128EEEEEEEEEvNT_6ParamsE,"ax",@progbits
	.align	128
.text._ZN7cutlass13device_kernelIN5flash19enable_sm80_to_sm89INS1_16FlashAttnFwdSm80INS1_25CollectiveMainloopFwdSm80ILi8ELi1ELb0EN4cute5tupleIJNS5_1CILi128EEENS7_ILi64EEENS7_ILi192EEEEEELi192ENS_6half_tEfNS_4arch4Sm80ELb0ELb0ELb0ELb0ELb1ELb0ELb1ELb0EEENS1_21CollectiveEpilogueFwdINS6_IJS8_SA_S9_EEENS6_IJNS7_ILi1EEESI_SI_EEESC_SE_Li256ELb0ELb1ELb0ELb0EEENS1_19SingleTileSchedulerILb0ELb0ELb1ELi128EEEEEEEEEvNT_6ParamsE:
        .type           _ZN7cutlass13device_kernelIN5flash19enable_sm80_to_sm89INS1_16FlashAttnFwdSm80INS1_25CollectiveMainloopFwdSm80ILi8ELi1ELb0EN4cute5tupleIJNS5_1CILi128EEENS7_ILi64EEENS7_ILi192EEEEEELi192ENS_6half_tEfNS_4arch4Sm80ELb0ELb0ELb0ELb0ELb1ELb0ELb1ELb0EEENS1_21CollectiveEpilogueFwdINS6_IJS8_SA_S9_EEENS6_IJNS7_ILi1EEESI_SI_EEESC_SE_Li256ELb0ELb1ELb0ELb0EEENS1_19SingleTileSchedulerILb0ELb0ELb1ELi128EEEEEEEEEvNT_6ParamsE,@function
        .size           _ZN7cutlass13device_kernelIN5flash19enable_sm80_to_sm89INS1_16FlashAttnFwdSm80INS1_25CollectiveMainloopFwdSm80ILi8ELi1ELb0EN4cute5tupleIJNS5_1CILi128EEENS7_ILi64EEENS7_ILi192EEEEEELi192ENS_6half_tEfNS_4arch4Sm80ELb0ELb0ELb0ELb0ELb1ELb0ELb1ELb0EEENS1_21CollectiveEpilogueFwdINS6_IJS8_SA_S9_EEENS6_IJNS7_ILi1EEESI_SI_EEESC_SE_Li256ELb0ELb1ELb0ELb0EEENS1_19SingleTileSchedulerILb0ELb0ELb1ELi128EEEEEEEEEvNT_6ParamsE,(.L_x_18 - _ZN7cutlass13device_kernelIN5flash19enable_sm80_to_sm89INS1_16FlashAttnFwdSm80INS1_25CollectiveMainloopFwdSm80ILi8ELi1ELb0EN4cute5tupleIJNS5_1CILi128EEENS7_ILi64EEENS7_ILi192EEEEEELi192ENS_6half_tEfNS_4arch4Sm80ELb0ELb0ELb0ELb0ELb1ELb0ELb1ELb0EEENS1_21CollectiveEpilogueFwdINS6_IJS8_SA_S9_EEENS6_IJNS7_ILi1EEESI_SI_EEESC_SE_Li256ELb0ELb1ELb0ELb0EEENS1_19SingleTileSchedulerILb0ELb0ELb1ELi128EEEEEEEEEvNT_6ParamsE)
        .other          _ZN7cutlass13device_kernelIN5flash19enable_sm80_to_sm89INS1_16FlashAttnFwdSm80INS1_25CollectiveMainloopFwdSm80ILi8ELi1ELb0EN4cute5tupleIJNS5_1CILi128EEENS7_ILi64EEENS7_ILi192EEEEEELi192ENS_6half_tEfNS_4arch4Sm80ELb0ELb0ELb0ELb0ELb1ELb0ELb1ELb0EEENS1_21CollectiveEpilogueFwdINS6_IJS8_SA_S9_EEENS6_IJNS7_ILi1EEESI_SI_EEESC_SE_Li256ELb0ELb1ELb0ELb0EEENS1_19SingleTileSchedulerILb0ELb0ELb1ELi128EEEEEEEEEvNT_6ParamsE,@"STO_CUDA_ENTRY STV_DEFAULT"
_ZN7cutlass13device_kernelIN5flash19enable_sm80_to_sm89INS1_16FlashAttnFwdSm80INS1_25CollectiveMainloopFwdSm80ILi8ELi1ELb0EN4cute5tupleIJNS5_1CILi128EEENS7_ILi64EEENS7_ILi192EEEEEELi192ENS_6half_tEfNS_4arch4Sm80ELb0ELb0ELb0ELb0ELb1ELb0ELb1ELb0EEENS1_21CollectiveEpilogueFwdINS6_IJS8_SA_S9_EEENS6_IJNS7_ILi1EEESI_SI_EEESC_SE_Li256ELb0ELb1ELb0ELb0EEENS1_19SingleTileSchedulerILb0ELb0ELb1ELi128EEEEEEEEEvNT_6ParamsE:
[----:B------:R-:W-:Y:S01]  /*0000*/  LDC R1, c[0x0][0x37c] ;  /* 0x0000df00ff017b82 */ /* 0x000fe20000000800 */
[----:B------:R-:W-:Y:S05]  /*0010*/  EXIT ;  /* 0x000000000000794d */ /* 0x000fea0003800000 */
.L_x_0:
[----:B------:R-:W-:-:S00]  /*0020*/  BRA `(.L_x_0) ;  /* 0xfffffffc00fc7947 */ /* 0x000fc0000383ffff */
[----:B------:R-:W-:-:S00]  /*0030*/  NOP ;  /* 0x0000000000007918 */ /* 0x000fc00000000000 */
        /* <DEDUP_REMOVED lines=12> */
.L_x_18:


//--------------------- .text._ZN7cutlass13device_kernelIN5flash19enable_sm80_to_sm89INS1_16FlashAttnFwdSm80INS1_25CollectiveMainloopFwdSm80ILi8ELi1ELb0EN4cute5tupleIJNS5_1CILi128EEENS7_ILi64EEENS7_ILi192EEEEEELi192ENS_6half_tEfNS_4arch4Sm80ELb0ELb0ELb0ELb1ELb1ELb0ELb1ELb0EEENS1_21CollectiveEpilogueFwdINS6_IJS8_SA_S9_EEENS6_IJNS7_ILi1EEESI_SI_EEESC_SE_Li256ELb1ELb1ELb0ELb0EEENS1_19SingleTileSchedulerILb1ELb0ELb1ELi128EEEEEEEEEvNT_6ParamsE --------------------------
	.section	.text._ZN7cutlass13device_kernelIN5flash19enable_sm80_to_sm89INS1_16FlashAttnFwdSm80INS1_25CollectiveMainloopFwdSm80ILi8ELi1ELb0EN4cute5tupleIJNS5_1CILi128EEENS7_ILi64EEENS7_ILi192EEEEEELi192ENS_6half_tEfNS_4arch4Sm80ELb0ELb0ELb0ELb1ELb1ELb0ELb1ELb0EEENS1_21CollectiveEpilogueFwdINS6_IJS8_SA_S9_EEENS6_IJNS7_ILi1EEESI_SI_EEESC_SE_Li256ELb1ELb1ELb0ELb0EEENS1_19SingleTileSchedulerILb1ELb0ELb1ELi128EEEEEEEEEvNT_6ParamsE,"ax",@progbits
	.align	128
.text._ZN7cutlass13device_kernelIN5flash19enable_sm80_to_sm89INS1_16FlashAttnFwdSm80INS1_25CollectiveMainloopFwdSm80ILi8ELi1ELb0EN4cute5tupleIJNS5_1CILi128EEENS7_ILi64EEENS7_ILi192EEEEEELi192ENS_6half_tEfNS_4arch4Sm80ELb0ELb0ELb0ELb1ELb1ELb0ELb1ELb0EEENS1_21CollectiveEpilogueFwdINS6_IJS8_SA_S9_EEENS6_IJNS7_ILi1EEESI_SI_EEESC_SE_Li256ELb1ELb1ELb0ELb0EEENS1_19SingleTileSchedulerILb1ELb0ELb1ELi128EEEEEEEEEvNT_6ParamsE:
        .type           _ZN7cutlass13device_kernelIN5flash19enable_sm80_to_sm89INS1_16FlashAttnFwdSm80INS1_25CollectiveMainloopFwdSm80ILi8ELi1ELb0EN4cute5tupleIJNS5_1CILi128EEENS7_ILi64EEENS7_ILi192EEEEEELi192ENS_6half_tEfNS_4arch4Sm80ELb0ELb0ELb0ELb1ELb1ELb0ELb1ELb0EEENS1_21CollectiveEpilogueFwdINS6_IJS8_SA_S9_EEENS6_IJNS7_ILi1EEESI_SI_EEESC_SE_Li256ELb1ELb1ELb0ELb0EEENS1_19SingleTileSchedulerILb1ELb0ELb1ELi128EEEEEEEEEvNT_6ParamsE,@function
        .size           _ZN7cutlass13device_kernelIN5flash19enable_sm80_to_sm89INS1_16FlashAttnFwdSm80INS1_25CollectiveMainloopFwdSm80ILi8ELi1ELb0EN4cute5tupleIJNS5_1CILi128EEENS7_ILi64EEENS7_ILi192EEEEEELi192ENS_6half_tEfNS_4arch4Sm80ELb0ELb0ELb0ELb1ELb1ELb0ELb1ELb0EEENS1_21CollectiveEpilogueFwdINS6_IJS8_SA_S9_EEENS6_IJNS7_ILi1EEESI_SI_EEESC_SE_Li256ELb1ELb1ELb0ELb0EEENS1_19SingleTileSchedulerILb1ELb0ELb1ELi128EEEEEEEEEvNT_6ParamsE,(.L_x_19 - _ZN7cutlass13device_kernelIN5flash19enable_sm80_to_sm89INS1_16FlashAttnFwdSm80INS1_25CollectiveMainloopFwdSm80ILi8ELi1ELb0EN4cute5tupleIJNS5_1CILi128EEENS7_ILi64EEENS7_ILi192EEEEEELi192ENS_6half_tEfNS_4arch4Sm80ELb0ELb0ELb0ELb1ELb1ELb0ELb1ELb0EEENS1_21CollectiveEpilogueFwdINS6_IJS8_SA_S9_EEENS6_IJNS7_ILi1EEESI_SI_EEESC_SE_Li256ELb1ELb1ELb0ELb0EEENS1_19SingleTileSchedulerILb1ELb0ELb1ELi128EEEEEEEEEvNT_6ParamsE)
        .other          _ZN7cutlass13device_kernelIN5flash19enable_sm80_to_sm89INS1_16FlashAttnFwdSm80INS1_25CollectiveMainloopFwdSm80ILi8ELi1ELb0EN4cute5tupleIJNS5_1CILi128EEENS7_ILi64EEENS7_ILi192EEEEEELi192ENS_6half_tEfNS_4arch4Sm80ELb0ELb0ELb0ELb1ELb1ELb0ELb1ELb0EEENS1_21CollectiveEpilogueFwdINS6_IJS8_SA_S9_EEENS6_IJNS7_ILi1EEESI_SI_EEESC_SE_Li256ELb1ELb1ELb0ELb0EEENS1_19SingleTileSchedulerILb1ELb0ELb1ELi128EEEEEEEEEvNT_6ParamsE,@"STO_CUDA_ENTRY STV_DEFAULT"
_ZN7cutlass13device_kernelIN5flash19enable_sm80_to_sm89INS1_16FlashAttnFwdSm80INS1_25CollectiveMainloopFwdSm80ILi8ELi1ELb0EN4cute5tupleIJNS5_1CILi128EEENS7_ILi64EEENS7_ILi192EEEEEELi192ENS_6half_tEfNS_4arch4Sm80ELb0ELb0ELb0ELb1ELb1ELb0ELb1ELb0EEENS1_21CollectiveEpilogueFwdINS6_IJS8_SA_S9_EEENS6_IJNS7_ILi1EEESI_SI_EEESC_SE_Li256ELb1ELb1ELb0ELb0EEENS1_19SingleTileSchedulerILb1ELb0ELb1ELi128EEEEEEEEEvNT_6ParamsE:
[----:B------:R-:W-:Y:S01]  /*0000*/  LDC R1, c[0x0][0x37c] ;  /* 0x0000df00ff017b82 */ /* 0x000fe20000000800 */
[----:B------:R-:W-:Y:S05]  /*0010*/  EXIT ;  /* 0x000000000000794d */ /* 0x000fea0003800000 */
.L_x_1:
        /* <DEDUP_REMOVED lines=14> */
.L_x_19:


//--------------------- .text._ZN7cutlass13device_kernelIN5flash19enable_sm80_to_sm89INS1_16FlashAttnFwdSm80INS1_25CollectiveMainloopFwdSm80ILi8ELi1ELb0EN4cute5tupleIJNS5_1CILi128EEENS7_ILi64EEENS7_ILi192EEEEEELi192ENS_6half_tEfNS_4arch4Sm80ELb0ELb0ELb0ELb1ELb1ELb1ELb1ELb0EEENS1_21CollectiveEpilogueFwdINS6_IJS8_SA_S9_EEENS6_IJNS7_ILi1EEESI_SI_EEESC_SE_Li256ELb1ELb1ELb0ELb0EEENS1_19SingleTileSchedulerILb1ELb0ELb1ELi128EEEEEEEEEvNT_6ParamsE --------------------------
	.section	.text._ZN7cutlass13device_kernelIN5flash19enable_sm80_to_sm89INS1_16FlashAttnFwdSm80INS1_25CollectiveMainloopFwdSm80ILi8ELi1ELb0EN4cute5tupleIJNS5_1CILi128EEENS7_ILi64EEENS7_ILi192EEEEEELi192ENS_6half_tEfNS_4arch4Sm80ELb0ELb0ELb0ELb1ELb1ELb1ELb1ELb0EEENS1_21CollectiveEpilogueFwdINS6_IJS8_SA_S9_EEENS6_IJNS7_ILi1EEESI_SI_EEESC_SE_Li256ELb1ELb1ELb0ELb0EEENS1_19SingleTileSchedulerILb1ELb0ELb1ELi128EEEEEEEEEvNT_6ParamsE,"ax",@progbits
	.align	128
.text._ZN7cutlass13device_kernelIN5flash19enable_sm80_to_sm89INS1_16FlashAttnFwdSm80INS1_25CollectiveMainloopFwdSm80ILi8ELi1ELb0EN4cute5tupleIJNS5_1CILi128EEENS7_ILi64EEENS7_ILi192EEEEEELi192ENS_6half_tEfNS_4arch4Sm80ELb0ELb0ELb0ELb1ELb1ELb1ELb1ELb0EEENS1_21CollectiveEpilogueFwdINS6_IJS8_SA_S9_EEENS6_IJNS7_ILi1EEESI_SI_EEESC_SE_Li256ELb1ELb1ELb0ELb0EEENS1_19SingleTileSchedulerILb1ELb0ELb1ELi128EEEEEEEEEvNT_6ParamsE:
        .type           _ZN7cutlass13device_kernelIN5flash19enable_sm80_to_sm89INS1_16FlashAttnFwdSm80INS1_25CollectiveMainloopFwdSm80ILi8ELi1ELb0EN4cute5tupleIJNS5_1CILi128EEENS7_ILi64EEENS7_ILi192EEEEEELi192ENS_6half_tEfNS_4arch4Sm80ELb0ELb0ELb0ELb1ELb1ELb1ELb1ELb0EEENS1_21CollectiveEpilogueFwdINS6_IJS8_SA_S9_EEENS6_IJNS7_ILi1EEESI_SI_EEESC_SE_Li256ELb1ELb1ELb0ELb0EEENS1_19SingleTileSchedulerILb1ELb0ELb1ELi128EEEEEEEEEvNT_6ParamsE,@function
        .size           _ZN7cutlass13device_kernelIN5flash19enable_sm80_to_sm89INS1_16FlashAttnFwdSm80INS1_25CollectiveMainloopFwdSm80ILi8ELi1ELb0EN4cute5tupleIJNS5_1CILi128EEENS7_ILi64EEENS7_ILi192EEEEEELi192ENS_6half_tEfNS_4arch4Sm80ELb0ELb0ELb0ELb1ELb1ELb1ELb1ELb0EEENS1_21CollectiveEpilogueFwdINS6_IJS8_SA_S9_EEENS6_IJNS7_ILi1EEESI_SI_EEESC_SE_Li256ELb1ELb1ELb0ELb0EEENS1_19SingleTileSchedulerILb1ELb0ELb1ELi128EEEEEEEEEvNT_6ParamsE,(.L_x_20 - _ZN7cutlass13device_kernelIN5flash19enable_sm80_to_sm89INS1_16FlashAttnFwdSm80INS1_25CollectiveMainloopFwdSm80ILi8ELi1ELb0EN4cute5tupleIJNS5_1CILi128EEENS7_ILi64EEENS7_ILi192EEEEEELi192ENS_6half_tEfNS_4arch4Sm80ELb0ELb0ELb0ELb1ELb1ELb1ELb1ELb0EEENS1_21CollectiveEpilogueFwdINS6_IJS8_SA_S9_EEENS6_IJNS7_ILi1EEESI_SI_EEESC_SE_Li256ELb1ELb1ELb0ELb0EEENS1_19SingleTileSchedulerILb1ELb0ELb1ELi128EEEEEEEEEvNT_6ParamsE)
        .other          _ZN7cutlass13device_kernelIN5flash19enable_sm80_to_sm89INS1_16FlashAttnFwdSm80INS1_25CollectiveMainloopFwdSm80ILi8ELi1ELb0EN4cute5tupleIJNS5_1CILi128EEENS7_ILi64EEENS7_ILi192EEEEEELi192ENS_6half_tEfNS_4arch4Sm80ELb0ELb0ELb0ELb1ELb1ELb1ELb1ELb0EEENS1_21CollectiveEpilogueFwdINS6_IJS8_SA_S9_EEENS6_IJNS7_ILi1EEESI_SI_EEESC_SE_Li256ELb1ELb1ELb0ELb0EEENS1_19SingleTileSchedulerILb1ELb0ELb1ELi128EEEEEEEEEvNT_6ParamsE,@"STO_CUDA_ENTRY STV_DEFAULT"
_ZN7cutlass13device_kernelIN5flash19enable_sm80_to_sm89INS1_16FlashAttnFwdSm80INS1_25CollectiveMainloopFwdSm80ILi8ELi1ELb0EN4cute5tupleIJNS5_1CILi128EEENS7_ILi64EEENS7_ILi192EEEEEELi192ENS_6half_tEfNS_4arch4Sm80ELb0ELb0ELb0ELb1ELb1ELb1ELb1ELb0EEENS1_21CollectiveEpilogueFwdINS6_IJS8_SA_S9_EEENS6_IJNS7_ILi1EEESI_SI_EEESC_SE_Li256ELb1ELb1ELb0ELb0EEENS1_19SingleTileSchedulerILb1ELb0ELb1ELi128EEEEEEEEEvNT_6ParamsE:
[----:B------:R-:W-:Y:S01]  /*0000*/  LDC R1, c[0x0][0x37c] ;  /* 0x0000df00ff017b82 */ /* 0x000fe20000000800 */
[----:B------:R-:W-:Y:S05]  /*0010*/  EXIT ;  /* 0x000000000000794d */ /* 0x000fea0003800000 */
.L_x_2:
        /* <DEDUP_REMOVED lines=14> */
.L_x_20:


//--------------------- .text._ZN7cutlass13device_kernelIN5flash19enable_sm80_to_sm89INS1_16FlashAttnFwdSm80INS1_25CollectiveMainloopFwdSm80ILi8ELi1ELb0EN4cute5tupleIJNS5_1CILi128EEENS7_ILi64EEENS7_ILi192EEEEEELi192ENS_6half_tEfNS_4arch4Sm80ELb0ELb1ELb0ELb0ELb1ELb0ELb1ELb0EEENS1_21CollectiveEpilogueFwdINS6_IJS8_SA_S9_EEENS6_IJNS7_ILi1EEESI_SI_EEESC_SE_Li256ELb0ELb1ELb0ELb0EEENS1_19SingleTileSchedulerILb0ELb0ELb1ELi128EEEEEEEEEvNT_6ParamsE --------------------------
	.section	.text._ZN7cutlass13device_kernelIN5flash19enable_sm80_to_sm89INS1_16FlashAttnFwdSm80INS1_25CollectiveMainloopFwdSm80ILi8ELi1ELb0EN4cute5tupleIJNS5_1CILi128EEENS7_ILi64EEENS7_ILi192EEEEEELi192ENS_6half_tEfNS_4arch4Sm80ELb0ELb1ELb0ELb0ELb1ELb0ELb1ELb0EEENS1_21CollectiveEpilogueFwdINS6_IJS8_SA_S9_EEENS6_IJNS7_ILi1EEESI_SI_EEESC_SE_Li256ELb0ELb1ELb0ELb0EEENS1_19SingleTileSchedulerILb0ELb0ELb1ELi128EEEEEEEEEvNT_6ParamsE,"ax",@progbits
	.align	128
.text._ZN7cutlass13device_kernelIN5flash19enable_sm80_to_sm89INS1_16FlashAttnFwdSm80INS1_25CollectiveMainloopFwdSm80ILi8ELi1ELb0EN4cute5tupleIJNS5_1CILi128EEENS7_ILi64EEENS7_ILi192EEEEEELi192ENS_6half_tEfNS_4arch4Sm80ELb0ELb1ELb0ELb0ELb1ELb0ELb1ELb0EEENS1_21CollectiveEpilogueFwdINS6_IJS8_SA_S9_EEENS6_IJNS7_ILi1EEESI_SI_EEESC_SE_Li256ELb0ELb1ELb0ELb0EEENS1_19SingleTileSchedulerILb0ELb0ELb1ELi128EEEEEEEEEvNT_6ParamsE:
        .type           _ZN7cutlass13device_kernelIN5flash19enable_sm80_to_sm89INS1_16FlashAttnFwdSm80INS1_25CollectiveMainloopFwdSm80ILi8ELi1ELb0EN4cute5tupleIJNS5_1CILi128EEENS7_ILi64EEENS7_ILi192EEEEEELi192ENS_6half_tEfNS_4arch4Sm80ELb0ELb1ELb0ELb0ELb1ELb0ELb1ELb0EEENS1_21CollectiveEpilogueFwdINS6_IJS8_SA_S9_EEENS6_IJNS7_ILi1EEESI_SI_EEESC_SE_Li256ELb0ELb1ELb0ELb0EEENS1_19SingleTileSchedulerILb0ELb0ELb1ELi128EEEEEEEEEvNT_6ParamsE,@function
        .size           _ZN7cutlass13device_kernelIN5flash19enable_sm80_to_sm89INS1_16FlashAttnFwdSm80INS1_25CollectiveMainloopFwdSm80ILi8ELi1ELb0EN4cute5tupleIJNS5_1CILi128EEENS7_ILi64EEENS7_ILi192EEEEEELi192ENS_6half_tEfNS_4arch4Sm80ELb0ELb1ELb0ELb0ELb1ELb0ELb1ELb0EEENS1_21CollectiveEpilogueFwdINS6_IJS8_SA_S9_EEENS6_IJNS7_ILi1EEESI_SI_EEESC_SE_Li256ELb0ELb1ELb0ELb0EEENS1_19SingleTileSchedulerILb0ELb0ELb1ELi128EEEEEEEEEvNT_6ParamsE,(.L_x_21 - _ZN7cutlass13device_kernelIN5flash19enable_sm80_to_sm89INS1_16FlashAttnFwdSm80INS1_25CollectiveMainloopFwdSm80ILi8ELi1ELb0EN4cute5tupleIJNS5_1CILi128EEENS7_ILi64EEENS7_ILi192EEEEEELi192ENS_6half_tEfNS_4arch4Sm80ELb0ELb1ELb0ELb0ELb1ELb0ELb1ELb0EEENS1_21CollectiveEpilogueFwdINS6_IJS8_SA_S9_EEENS6_IJNS7_ILi1EEESI_SI_EEESC_SE_Li256ELb0ELb1ELb0ELb0EEENS1_19SingleTileSchedulerILb0ELb0ELb1ELi128EEEEEEEEEvNT_6ParamsE)
        .other          _ZN7cutlass13device_kernelIN5flash19enable_sm80_to_sm89INS1_16FlashAttnFwdSm80INS1_25CollectiveMainloopFwdSm80ILi8ELi1ELb0EN4cute5tupleIJNS5_1CILi128EEENS7_ILi64EEENS7_ILi192EEEEEELi192ENS_6half_tEfNS_4arch4Sm80ELb0ELb1ELb0ELb0ELb1ELb0ELb1ELb0EEENS1_21CollectiveEpilogueFwdINS6_IJS8_SA_S9_EEENS6_IJNS7_ILi1EEESI_SI_EEESC_SE_Li256ELb0ELb1ELb0ELb0EEENS1_19SingleTileSchedulerILb0ELb0ELb1ELi128EEEEEEEEEvNT_6ParamsE,@"STO_CUDA_ENTRY STV_DEFAULT"
_ZN7cutlass13device_kernelIN5flash19enable_sm80_to_sm89INS1_16FlashAttnFwdSm80INS1_25CollectiveMainloopFwdSm80ILi8ELi1ELb0EN4cute5tupleIJNS5_1CILi128EEENS7_ILi64EEENS7_ILi192EEEEEELi192ENS_6half_tEfNS_4arch4Sm80ELb0ELb1ELb0ELb0ELb1ELb0ELb1ELb0EEENS1_21CollectiveEpilogueFwdINS6_IJS8_SA_S9_EEENS6_IJNS7_ILi1EEESI_SI_EEESC_SE_Li256ELb0ELb1ELb0ELb0EEENS1_19SingleTileSchedulerILb0ELb0ELb1ELi128EEEEEEEEEvNT_6ParamsE:
[----:B------:R-:W-:Y:S01]  /*0000*/  LDC R1, c[0x0][0x37c] ;  /* 0x0000df00ff017b82 */ /* 0x000fe20000000800 */
[----:B------:R-:W-:Y:S05]  /*0010*/  EXIT ;  /* 0x000000000000794d */ /* 0x000fea0003800000 */
.L_x_3:
        /* <DEDUP_REMOVED lines=14> */
.L_x_21:


//--------------------- .text._ZN7cutlass13device_kernelIN5flash19enable_sm80_to_sm89INS1_16FlashAttnFwdSm80INS1_25CollectiveMainloopFwdSm80ILi8ELi1ELb0EN4cute5tupleIJNS5_1CILi128EEENS7_ILi64EEENS7_ILi192EEEEEELi192ENS_6half_tEfNS_4arch4Sm80ELb0ELb1ELb0ELb1ELb1ELb0ELb1ELb0EEENS1_21CollectiveEpilogueFwdINS6_IJS8_SA_S9_EEENS6_IJNS7_ILi1EEESI_SI_EEESC_SE_Li256ELb1ELb1ELb0ELb0EEENS1_19SingleTileSchedulerILb1ELb0ELb1ELi128EEEEEEEEEvNT_6ParamsE --------------------------
	.section	.text._ZN7cutlass13device_kernelIN5flash19enable_sm80_to_sm89INS1_16FlashAttnFwdSm80INS1_25CollectiveMainloopFwdSm80ILi8ELi1ELb0EN4cute5tupleIJNS5_1CILi128EEENS7_ILi64EEENS7_ILi192EEEEEELi192ENS_6half_tEfNS_4arch4Sm80ELb0ELb1ELb0ELb1ELb1ELb0ELb1ELb0EEENS1_21CollectiveEpilogueFwdINS6_IJS8_SA_S9_EEENS6_IJNS7_ILi1EEESI_SI_EEESC_SE_Li256ELb1ELb1ELb0ELb0EEENS1_19SingleTileSchedulerILb1ELb0ELb1ELi128EEEEEEEEEvNT_6ParamsE,"ax",@progbits
	.align	128
.text._ZN7cutlass13device_kernelIN5flash19enable_sm80_to_sm89INS1_16FlashAttnFwdSm80INS1_25CollectiveMainloopFwdSm80ILi8ELi1ELb0EN4cute5tupleIJNS5_1CILi128EEENS7_ILi64EEENS7_ILi192EEEEEELi192ENS_6half_tEfNS_4arch4Sm80ELb0ELb1ELb0ELb1ELb1ELb0ELb1ELb0EEENS1_21CollectiveEpilogueFwdINS6_IJS8_SA_S9_EEENS6_IJNS7_ILi1EEESI_SI_EEESC_SE_Li256ELb1ELb1ELb0ELb0EEENS1_19SingleTileSchedulerILb1ELb0ELb1ELi128EEEEEEEEEvNT_6ParamsE:
        .type           _ZN7cutlass13device_kernelIN5flash19enable_sm80_to_sm89INS1_16FlashAttnFwdSm80INS1_25CollectiveMainloopFwdSm80ILi8ELi1ELb0EN4cute5tupleIJNS5_1CILi128EEENS7_ILi64EEENS7_ILi192EEEEEELi192ENS_6half_tEfNS_4arch4Sm80ELb0ELb1ELb0ELb1ELb1ELb0ELb1ELb0EEENS1_21CollectiveEpilogueFwdINS6_IJS8_SA_S9_EEENS6_IJNS7_ILi1EEESI_SI_EEESC_SE_Li256ELb1ELb1ELb0ELb0EEENS1_19SingleTileSchedulerILb1ELb0ELb1ELi128EEEEEEEEEvNT_6ParamsE,@function
        .size           _ZN7cutlass13device_kernelIN5flash19enable_sm80_to_sm89INS1_16FlashAttnFwdSm80INS1_25CollectiveMainloopFwdSm80ILi8ELi1ELb0EN4cute5tupleIJNS5_1CILi128EEENS7_ILi64EEENS7_ILi192EEEEEELi192ENS_6half_tEfNS_4arch4Sm80ELb0ELb1ELb0ELb1ELb1ELb0ELb1ELb0EEENS1_21CollectiveEpilogueFwdINS6_IJS8_SA_S9_EEENS6_IJNS7_ILi1EEESI_SI_EEESC_SE_Li256ELb1ELb1ELb0ELb0EEENS1_19SingleTileSchedulerILb1ELb0ELb1ELi128EEEEEEEEEvNT_6ParamsE,(.L_x_22 - _ZN7cutlass13device_kernelIN5flash19enable_sm80_to_sm89INS1_16FlashAttnFwdSm80INS1_25CollectiveMainloopFwdSm80ILi8ELi1ELb0EN4cute5tupleIJNS5_1CILi128EEENS7_ILi64EEENS7_ILi192EEEEEELi192ENS_6half_tEfNS_4arch4Sm80ELb0ELb1ELb0ELb1ELb1ELb0ELb1ELb0EEENS1_21CollectiveEpilogueFwdINS6_IJS8_SA_S9_EEENS6_IJNS7_ILi1EEESI_SI_EEESC_SE_Li256ELb1ELb1ELb0ELb0EEENS1_19SingleTileSchedulerILb1ELb0ELb1ELi128EEEEEEEEEvNT_6ParamsE)
        .other          _ZN7cutlass13device_kernelIN5flash19enable_sm80_to_sm89INS1_16FlashAttnFwdSm80INS1_25CollectiveMainloopFwdSm80ILi8ELi1ELb0EN4cute5tupleIJNS5_1CILi128EEENS7_ILi64EEENS7_ILi192EEEEEELi192ENS_6half_tEfNS_4arch4Sm80ELb0ELb1ELb0ELb1ELb1ELb0ELb1ELb0EEENS1_21CollectiveEpilogueFwdINS6_IJS8_SA_S9_EEENS6_IJNS7_ILi1EEESI_SI_EEESC_SE_Li256ELb1ELb1ELb0ELb0EEENS1_19SingleTileSchedulerILb1ELb0ELb1ELi128EEEEEEEEEvNT_6ParamsE,@"STO_CUDA_ENTRY STV_DEFAULT"
_ZN7cutlass13device_kernelIN5flash19enable_sm80_to_sm89INS1_16FlashAttnFwdSm80INS1_25CollectiveMainloopFwdSm80ILi8ELi1ELb0EN4cute5tupleIJNS5_1CILi128EEENS7_ILi64EEENS7_ILi192EEEEEELi192ENS_6half_tEfNS_4arch4Sm80ELb0ELb1ELb0ELb1ELb1ELb0ELb1ELb0EEENS1_21CollectiveEpilogueFwdINS6_IJS8_SA_S9_EEENS6_IJNS7_ILi1EEESI_SI_EEESC_SE_Li256ELb1ELb1ELb0ELb0EEENS1_19SingleTileSchedulerILb1ELb0ELb1ELi128EEEEEEEEEvNT_6ParamsE:
[----:B------:R-:W-:Y:S01]  /*0000*/  LDC R1, c[0x0][0x37c] ;  /* 0x0000df00ff017b82 */ /* 0x000fe20000000800 */
[----:B------:R-:W-:Y:S05]  /*0010*/  EXIT ;  /* 0x000000000000794d */ /* 0x000fea0003800000 */
.L_x_4:
        /* <DEDUP_REMOVED lines=14> */
.L_x_22:


//--------------------- .text._ZN7cutlass13device_kernelIN5flash19enable_sm80_to_sm89INS1_16FlashAttnFwdSm80INS1_25CollectiveMainloopFwdSm80ILi8ELi1ELb0EN4cute5tupleIJNS5_1CILi128EEENS7_ILi64EEENS7_ILi192EEEEEELi192ENS_6half_tEfNS_4arch4Sm80ELb0ELb1ELb0ELb1ELb1ELb1ELb1ELb0EEENS1_21CollectiveEpilogueFwdINS6_IJS8_SA_S9_EEENS6_IJNS7_ILi1EEESI_SI_EEESC_SE_Li256ELb1ELb1ELb0ELb0EEENS1_19SingleTileSchedulerILb1ELb0ELb1ELi128EEEEEEEEEvNT_6ParamsE --------------------------
	.section	.text._ZN7cutlass13device_kernelIN5flash19enable_sm80_to_sm89INS1_16FlashAttnFwdSm80INS1_25CollectiveMainloopFwdSm80ILi8ELi1ELb0EN4cute5tupleIJNS5_1CILi128EEENS7_ILi64EEENS7_ILi192EEEEEELi192ENS_6half_tEfNS_4arch4Sm80ELb0ELb1ELb0ELb1ELb1ELb1ELb1ELb0EEENS1_21CollectiveEpilogueFwdINS6_IJS8_SA_S9_EEENS6_IJNS7_ILi1EEESI_SI_EEESC_SE_Li256ELb1ELb1ELb0ELb0EEENS1_19SingleTileSchedulerILb1ELb0ELb1ELi128EEEEEEEEEvNT_6ParamsE,"ax",@progbits
	.align	128
.text._ZN7cutlass13device_kernelIN5flash19enable_sm80_to_sm89INS1_16FlashAttnFwdSm80INS1_25CollectiveMainloopFwdSm80ILi8ELi1ELb0EN4cute5tupleIJNS5_1CILi128EEENS7_ILi64EEENS7_ILi192EEEEEELi192ENS_6half_tEfNS_4arch4Sm80ELb0ELb1ELb0ELb1ELb1ELb1ELb1ELb0EEENS1_21CollectiveEpilogueFwdINS6_IJS8_SA_S9_EEENS6_IJNS7_ILi1EEESI_SI_EEESC_SE_Li256ELb1ELb1ELb0ELb0EEENS1_19SingleTileSchedulerILb1ELb0ELb1ELi128EEEEEEEEEvNT_6ParamsE:
        .type           _ZN7cutlass13device_kernelIN5flash19enable_sm80_to_sm89INS1_16FlashAttnFwdSm80INS1_25CollectiveMainloopFwdSm80ILi8ELi1ELb0EN4cute5tupleIJNS5_1CILi128EEENS7_ILi64EEENS7_ILi192EEEEEELi192ENS_6half_tEfNS_4arch4Sm80ELb0ELb1ELb0ELb1ELb1ELb1ELb1ELb0EEENS1_21CollectiveEpilogueFwdINS6_IJS8_SA_S9_EEENS6_IJNS7_ILi1EEESI_SI_EEESC_SE_Li256ELb1ELb1ELb0ELb0EEENS1_19SingleTileSchedulerILb1ELb0ELb1ELi128EEEEEEEEEvNT_6ParamsE,@function
        .size           _ZN7cutlass13device_kernelIN5flash19enable_sm80_to_sm89INS1_16FlashAttnFwdSm80INS1_25CollectiveMainloopFwdSm80ILi8ELi1ELb0EN4cute5tupleIJNS5_1CILi128EEENS7_ILi64EEENS7_ILi192EEEEEELi192ENS_6half_tEfNS_4arch4Sm80ELb0ELb1ELb0ELb1ELb1ELb1ELb1ELb0EEENS1_21CollectiveEpilogueFwdINS6_IJS8_SA_S9_EEENS6_IJNS7_ILi1EEESI_SI_EEESC_SE_Li256ELb1ELb1ELb0ELb0EEENS1_19SingleTileSchedulerILb1ELb0ELb1ELi128EEEEEEEEEvNT_6ParamsE,(.L_x_23 - _ZN7cutlass13device_kernelIN5flash19enable_sm80_to_sm89INS1_16FlashAttnFwdSm80INS1_25CollectiveMainloopFwdSm80ILi8ELi1ELb0EN4cute5tupleIJNS5_1CILi128EEENS7_ILi64EEENS7_ILi192EEEEEELi192ENS_6half_tEfNS_4arch4Sm80ELb0ELb1ELb0ELb1ELb1ELb1ELb1ELb0EEENS1_21CollectiveEpilogueFwdINS6_IJS8_SA_S9_EEENS6_IJNS7_ILi1EEESI_SI_EEESC_SE_Li256ELb1ELb1ELb0ELb0EEENS1_19SingleTileSchedulerILb1ELb0ELb1ELi128EEEEEEEEEvNT_6ParamsE)
        .other          _ZN7cutlass13device_kernelIN5flash19enable_sm80_to_sm89INS1_16FlashAttnFwdSm80INS1_25CollectiveMainloopFwdSm80ILi8ELi1ELb0EN4cute5tupleIJNS5_1CILi128EEENS7_ILi64EEENS7_ILi192EEEEEELi192ENS_6half_tEfNS_4arch4Sm80ELb0ELb1ELb0ELb1ELb1ELb1ELb1ELb0EEENS1_21CollectiveEpilogueFwdINS6_IJS8_SA_S9_EEENS6_IJNS7_ILi1EEESI_SI_EEESC_SE_Li256ELb1ELb1ELb0ELb0EEENS1_19SingleTileSchedulerILb1ELb0ELb1ELi128EEEEEEEEEvNT_6ParamsE,@"STO_CUDA_ENTRY STV_DEFAULT"
_ZN7cutlass13device_kernelIN5flash19enable_sm80_to_sm89INS1_16FlashAttnFwdSm80INS1_25CollectiveMainloopFwdSm80ILi8ELi1ELb0EN4cute5tupleIJNS5_1CILi128EEENS7_ILi64EEENS7_ILi192EEEEEELi192ENS_6half_tEfNS_4arch4Sm80ELb0ELb1ELb0ELb1ELb1ELb1ELb1ELb0EEENS1_21CollectiveEpilogueFwdINS6_IJS8_SA_S9_EEENS6_IJNS7_ILi1EEESI_SI_EEESC_SE_Li256ELb1ELb1ELb0ELb0EEENS1_19SingleTileSchedulerILb1ELb0ELb1ELi128EEEEEEEEEvNT_6ParamsE:
[----:B------:R-:W-:Y:S01]  /*0000*/  LDC R1, c[0x0][0x37c] ;  /* 0x0000df00ff017b82 */ /* 0x000fe20000000800 */
[----:B------:R-:W-:Y:S05]  /*0010*/  EXIT ;  /* 0x000000000000794d */ /* 0x000fea0003800000 */
.L_x_5:
        /* <DEDUP_REMOVED lines=14> */
.L_x_23:


//--------------------- .text._ZN7cutlass13device_kernelIN5flash19enable_sm80_to_sm89INS1_16FlashAttnFwdSm80INS1_25CollectiveMainloopFwdSm80ILi8ELi1ELb0EN4cute5tupleIJNS5_1CILi128EEENS7_ILi64EEENS7_ILi192EEEEEELi192ENS_6half_tEfNS_4arch4Sm80ELb1ELb0ELb0ELb0ELb1ELb0ELb1ELb0EEENS1_21CollectiveEpilogueFwdINS6_IJS8_SA_S9_EEENS6_IJNS7_ILi1EEESI_SI_EEESC_SE_Li256ELb0ELb1ELb0ELb0EEENS1_30DynamicPersistentTileSchedulerILi256ELi256ELb0ELb1ELb0EEEEEEEEEvNT_6ParamsE --------------------------
	.section	.text._ZN7cutlass13device_kernelIN5flash19enable_sm80_to_sm89INS1_16FlashAttnFwdSm80INS1_25CollectiveMainloopFwdSm80ILi8ELi1ELb0EN4cute5tupleIJNS5_1CILi128EEENS7_ILi64EEENS7_ILi192EEEEEELi192ENS_6half_tEfNS_4arch4Sm80ELb1ELb0ELb0ELb0ELb1ELb0ELb1ELb0EEENS1_21CollectiveEpilogueFwdINS6_IJS8_SA_S9_EEENS6_IJNS7_ILi1EEESI_SI_EEESC_SE_Li256ELb0ELb1ELb0ELb0EEENS1_30DynamicPersistentTileSchedulerILi256ELi256ELb0ELb1ELb0EEEEEEEEEvNT_6ParamsE,"ax",@progbits
	.align	128
.text._ZN7cutlass13device_kernelIN5flash19enable_sm80_to_sm89INS1_16FlashAttnFwdSm80INS1_25CollectiveMainloopFwdSm80ILi8ELi1ELb0EN4cute5tupleIJNS5_1CILi128EEENS7_ILi64EEENS7_ILi192EEEEEELi192ENS_6half_tEfNS_4arch4Sm80ELb1ELb0ELb0ELb0ELb1ELb0ELb1ELb0EEENS1_21CollectiveEpilogueFwdINS6_IJS8_SA_S9_EEENS6_IJNS7_ILi1EEESI_SI_EEESC_SE_Li256ELb0ELb1ELb0ELb0EEENS1_30DynamicPersistentTileSchedulerILi256ELi256ELb0ELb1ELb0EEEEEEEEEvNT_6ParamsE:
        .type           _ZN7cutlass13device_kernelIN5flash19enable_sm80_to_sm89INS1_16FlashAttnFwdSm80INS1_25CollectiveMainloopFwdSm80ILi8ELi1ELb0EN4cute5tupleIJNS5_1CILi128EEENS7_ILi64EEENS7_ILi192EEEEEELi192ENS_6half_tEfNS_4arch4Sm80ELb1ELb0ELb0ELb0ELb1ELb0ELb1ELb0EEENS1_21CollectiveEpilogueFwdINS6_IJS8_SA_S9_EEENS6_IJNS7_ILi1EEESI_SI_EEESC_SE_Li256ELb0ELb1ELb0ELb0EEENS1_30DynamicPersistentTileSchedulerILi256ELi256ELb0ELb1ELb0EEEEEEEEEvNT_6ParamsE,@function
        .size           _ZN7cutlass13device_kernelIN5flash19enable_sm80_to_sm89INS1_16FlashAttnFwdSm80INS1_25CollectiveMainloopFwdSm80ILi8ELi1ELb0EN4cute5tupleIJNS5_1CILi128EEENS7_ILi64EEENS7_ILi192EEEEEELi192ENS_6half_tEfNS_4arch4Sm80ELb1ELb0ELb0ELb0ELb1ELb0ELb1ELb0EEENS1_21CollectiveEpilogueFwdINS6_IJS8_SA_S9_EEENS6_IJNS7_ILi1EEESI_SI_EEESC_SE_Li256ELb0ELb1ELb0ELb0EEENS1_30DynamicPersistentTileSchedulerILi256ELi256ELb0ELb1ELb0EEEEEEEEEvNT_6ParamsE,(.L_x_24 - _ZN7cutlass13device_kernelIN5flash19enable_sm80_to_sm89INS1_16FlashAttnFwdSm80INS1_25CollectiveMainloopFwdSm80ILi8ELi1ELb0EN4cute5tupleIJNS5_1CILi128EEENS7_ILi64EEENS7_ILi192EEEEEELi192ENS_6half_tEfNS_4arch4Sm80ELb1ELb0ELb0ELb0ELb1ELb0ELb1ELb0EEENS1_21CollectiveEpilogueFwdINS6_IJS8_SA_S9_EEENS6_IJNS7_ILi1EEESI_SI_EEESC_SE_Li256ELb0ELb1ELb0ELb0EEENS1_30DynamicPersistentTileSchedulerILi256ELi256ELb0ELb1ELb0EEEEEEEEEvNT_6ParamsE)
        .other          _ZN7cutlass13device_kernelIN5flash19enable_sm80_to_sm89INS1_16FlashAttnFwdSm80INS1_25CollectiveMainloopFwdSm80ILi8ELi1ELb0EN4cute5tupleIJNS5_1CILi128EEENS7_ILi64EEENS7_ILi192EEEEEELi192ENS_6half_tEfNS_4arch4Sm80ELb1ELb0ELb0ELb0ELb1ELb0ELb1ELb0EEENS1_21CollectiveEpilogueFwdINS6_IJS8_SA_S9_EEENS6_IJNS7_ILi1EEESI_SI_EEESC_SE_Li256ELb0ELb1ELb0ELb0EEENS1_30DynamicPersistentTileSchedulerILi256ELi256ELb0ELb1ELb0EEEEEEEEEvNT_6ParamsE,@"STO_CUDA_ENTRY STV_DEFAULT"
_ZN7cutlass13device_kernelIN5flash19enable_sm80_to_sm89INS1_16FlashAttnFwdSm80INS1_25CollectiveMainloopFwdSm80ILi8ELi1ELb0EN4cute5tupleIJNS5_1CILi128EEENS7_ILi64EEENS7_ILi192EEEEEELi192ENS_6half_tEfNS_4arch4Sm80ELb1ELb0ELb0ELb0ELb1ELb0ELb1ELb0EEENS1_21CollectiveEpilogueFwdINS6_IJS8_SA_S9_EEENS6_IJNS7_ILi1EEESI_SI_EEESC_SE_Li256ELb0ELb1ELb0ELb0EEENS1_30DynamicPersistentTileSchedulerILi256ELi256ELb0ELb1ELb0EEEEEEEEEvNT_6ParamsE:
[----:B------:R-:W-:Y:S01]  /*0000*/  LDC R1, c[0x0][0x37c] ;  /* 0x0000df00ff017b82 */ /* 0x000fe20000000800 */
[----:B------:R-:W-:Y:S05]  /*0010*/  EXIT ;  /* 0x000000000000794d */ /* 0x000fea0003800000 */
.L_x_6:
        /* <DEDUP_REMOVED lines=14> */
.L_x_24:


//--------------------- .text._ZN7cutlass13device_kernelIN5flash19enable_sm80_to_sm89INS1_16FlashAttnFwdSm80INS1_25CollectiveMainloopFwdSm80ILi8ELi1ELb0EN4cute5tupleIJNS5_1CILi128EEENS7_ILi64EEENS7_ILi192EEEEEELi192ENS_6half_tEfNS_4arch4Sm80ELb1ELb0ELb0ELb1ELb1ELb0ELb1ELb0EEENS1_21CollectiveEpilogueFwdINS6_IJS8_SA_S9_EEENS6_IJNS7_ILi1EEESI_SI_EEESC_SE_Li256ELb1ELb1ELb0ELb0EEENS1_19SingleTileSchedulerILb1ELb0ELb1ELi128EEEEEEEEEvNT_6ParamsE --------------------------
	.section	.text._ZN7cutlass13device_kernelIN5flash19enable_sm80_to_sm89INS1_16FlashAttnFwdSm80INS1_25CollectiveMainloopFwdSm80ILi8ELi1ELb0EN4cute5tupleIJNS5_1CILi128EEENS7_ILi64EEENS7_ILi192EEEEEELi192ENS_6half_tEfNS_4arch4Sm80ELb1ELb0ELb0ELb1ELb1ELb0ELb1ELb0EEENS1_21CollectiveEpilogueFwdINS6_IJS8_SA_S9_EEENS6_IJNS7_ILi1EEESI_SI_EEESC_SE_Li256ELb1ELb1ELb0ELb0EEENS1_19SingleTileSchedulerILb1ELb0ELb1ELi128EEEEEEEEEvNT_6ParamsE,"ax",@progbits
	.align	128
.text._ZN7cutlass13device_kernelIN5flash19enable_sm80_to_sm89INS1_16FlashAttnFwdSm80INS1_25CollectiveMainloopFwdSm80ILi8ELi1ELb0EN4cute5tupleIJNS5_1CILi128EEENS7_ILi64EEENS7_ILi192EEEEEELi192ENS_6half_tEfNS_4arch4Sm80ELb1ELb0ELb0ELb1ELb1ELb0ELb1ELb0EEENS1_21CollectiveEpilogueFwdINS6_IJS8_SA_S9_EEENS6_IJNS7_ILi1EEESI_SI_EEESC_SE_Li256ELb1ELb1ELb0ELb0EEENS1_19SingleTileSchedulerILb1ELb0ELb1ELi128EEEEEEEEEvNT_6ParamsE:
        .type           _ZN7cutlass13device_kernelIN5flash19enable_sm80_to_sm89INS1_16FlashAttnFwdSm80INS1_25CollectiveMainloopFwdSm80ILi8ELi1ELb0EN4cute5tupleIJNS5_1CILi128EEENS7_ILi64EEENS7_ILi192EEEEEELi192ENS_6half_tEfNS_4arch4Sm80ELb1ELb0ELb0ELb1ELb1ELb0ELb1ELb0EEENS1_21CollectiveEpilogueFwdINS6_IJS8_SA_S9_EEENS6_IJNS7_ILi1EEESI_SI_EEESC_SE_Li256ELb1ELb1ELb0ELb0EEENS1_19SingleTileSchedulerILb1ELb0ELb1ELi128EEEEEEEEEvNT_6ParamsE,@function
        .size           _ZN7cutlass13device_kernelIN5flash19enable_sm80_to_sm89INS1_16FlashAttnFwdSm80INS1_25CollectiveMainloopFwdSm80ILi8ELi1ELb0EN4cute5tupleIJNS5_1CILi128EEENS7_ILi64EEENS7_ILi192EEEEEELi192ENS_6half_tEfNS_4arch4Sm80ELb1ELb0ELb0ELb1ELb1ELb0ELb1ELb0EEENS1_21CollectiveEpilogueFwdINS6_IJS8_SA_S9_EEENS6_IJNS7_ILi1EEESI_SI_EEESC_SE_Li256ELb1ELb1ELb0ELb0EEENS1_19SingleTileSchedulerILb1ELb0ELb1ELi128EEEEEEEEEvNT_6ParamsE,(.L_x_25 - _ZN7cutlass13device_kernelIN5flash19enable_sm80_to_sm89INS1_16FlashAttnFwdSm80INS1_25CollectiveMainloopFwdSm80ILi8ELi1ELb0EN4cute5tupleIJNS5_1CILi128EEENS7_ILi64EEENS7_ILi192EEEEEELi192ENS_6half_tEfNS_4arch4Sm80ELb1ELb0ELb0ELb1ELb1ELb0ELb1ELb0EEENS1_21CollectiveEpilogueFwdINS6_IJS8_SA_S9_EEENS6_IJNS7_ILi1EEESI_SI_EEESC_SE_Li256ELb1ELb1ELb0ELb0EEENS1_19SingleTileSchedulerILb1ELb0ELb1ELi128EEEEEEEEEvNT_6ParamsE)
        .other          _ZN7cutlass13device_kernelIN5flash19enable_sm80_to_sm89INS1_16FlashAttnFwdSm80INS1_25CollectiveMainloopFwdSm80ILi8ELi1ELb0EN4cute5tupleIJNS5_1CILi128EEENS7_ILi64EEENS7_ILi192EEEEEELi192ENS_6half_tEfNS_4arch4Sm80ELb1ELb0ELb0ELb1ELb1ELb0ELb1ELb0EEENS1_21CollectiveEpilogueFwdINS6_IJS8_SA_S9_EEENS6_IJNS7_ILi1EEESI_SI_EEESC_SE_Li256ELb1ELb1ELb0ELb0EEENS1_19SingleTileSchedulerILb1ELb0ELb1ELi128EEEEEEEEEvNT_6ParamsE,@"STO_CUDA_ENTRY STV_DEFAULT"
_ZN7cutlass13device_kernelIN5flash19enable_sm80_to_sm89INS1_16FlashAttnFwdSm80INS1_25CollectiveMainloopFwdSm80ILi8ELi1ELb0EN4cute5tupleIJNS5_1CILi128EEENS7_ILi64EEENS7_ILi192EEEEEELi192ENS_6half_tEfNS_4arch4Sm80ELb1ELb0ELb0ELb1ELb1ELb0ELb1ELb0EEENS1_21CollectiveEpilogueFwdINS6_IJS8_SA_S9_EEENS6_IJNS7_ILi1EEESI_SI_EEESC_SE_Li256ELb1ELb1ELb0ELb0EEENS1_19SingleTileSchedulerILb1ELb0ELb1ELi128EEEEEEEEEvNT_6ParamsE:
[----:B------:R-:W-:Y:S01]  /*0000*/  LDC R1, c[0x0][0x37c] ;  /* 0x0000df00ff017b82 */ /* 0x000fe20000000800 */
[----:B------:R-:W-:Y:S05]  /*0010*/  EXIT ;  /* 0x000000000000794d */ /* 0x000fea0003800000 */
.L_x_7:
        /* <DEDUP_REMOVED lines=14> */
.L_x_25:


//--------------------- .text._ZN7cutlass13device_kernelIN5flash19enable_sm80_to_sm89INS1_16FlashAttnFwdSm80INS1_25CollectiveMainloopFwdSm80ILi8ELi1ELb0EN4cute5tupleIJNS5_1CILi128EEENS7_ILi64EEENS7_ILi192EEEEEELi192ENS_6half_tEfNS_4arch4Sm80ELb1ELb0ELb0ELb1ELb1ELb1ELb1ELb0EEENS1_21CollectiveEpilogueFwdINS6_IJS8_SA_S9_EEENS6_IJNS7_ILi1EEESI_SI_EEESC_SE_Li256ELb1ELb1ELb0ELb0EEENS1_19SingleTileSchedulerILb1ELb0ELb1ELi128EEEEEEEEEvNT_6ParamsE --------------------------
	.section	.text._ZN7cutlass13device_kernelIN5flash19enable_sm80_to_sm89INS1_16FlashAttnFwdSm80INS1_25CollectiveMainloopFwdSm80ILi8ELi1ELb0EN4cute5tupleIJNS5_1CILi128EEENS7_ILi64EEENS7_ILi192EEEEEELi192ENS_6half_tEfNS_4arch4Sm80ELb1ELb0ELb0ELb1ELb1ELb1ELb1ELb0EEENS1_21CollectiveEpilogueFwdINS6_IJS8_SA_S9_EEENS6_IJNS7_ILi1EEESI_SI_EEESC_SE_Li256ELb1ELb1ELb0ELb0EEENS1_19SingleTileSchedulerILb1ELb0ELb1ELi128EEEEEEEEEvNT_6ParamsE,"ax",@progbits
	.align	128
.text._ZN7cutlass13device_kernelIN5flash19enable_sm80_to_sm89INS1_16FlashAttnFwdSm80INS1_25CollectiveMainloopFwdSm80ILi8ELi1ELb0EN4cute5tupleIJNS5_1CILi128EEENS7_ILi64EEENS7_ILi192EEEEEELi192ENS_6half_tEfNS_4arch4Sm80ELb1ELb0ELb0ELb1ELb1ELb1ELb1ELb0EEENS1_21CollectiveEpilogueFwdINS6_IJS8_SA_S9_EEENS6_IJNS7_ILi1EEESI_SI_EEESC_SE_Li256ELb1ELb1ELb0ELb0EEENS1_19SingleTileSchedulerILb1ELb0ELb1ELi128EEEEEEEEEvNT_6ParamsE:
        .type           _ZN7cutlass13device_kernelIN5flash19enable_sm80_to_sm89INS1_16FlashAttnFwdSm80INS1_25CollectiveMainloopFwdSm80ILi8ELi1ELb0EN4cute5tupleIJNS5_1CILi128EEENS7_ILi64EEENS7_ILi192EEEEEELi192ENS_6half_tEfNS_4arch4Sm80ELb1ELb0ELb0ELb1ELb1ELb1ELb1ELb0EEENS1_21CollectiveEpilogueFwdINS6_IJS8_SA_S9_EEENS6_IJNS7_ILi1EEESI_SI_EEESC_SE_Li256ELb1ELb1ELb0ELb0EEENS1_19SingleTileSchedulerILb1ELb0ELb1ELi128EEEEEEEEEvNT_6ParamsE,@function
        .size           _ZN7cutlass13device_kernelIN5flash19enable_sm80_to_sm89INS1_16FlashAttnFwdSm80INS1_25CollectiveMainloopFwdSm80ILi8ELi1ELb0EN4cute5tupleIJNS5_1CILi128EEENS7_ILi64EEENS7_ILi192EEEEEELi192ENS_6half_tEfNS_4arch4Sm80ELb1ELb0ELb0ELb1ELb1ELb1ELb1ELb0EEENS1_21CollectiveEpilogueFwdINS6_IJS8_SA_S9_EEENS6_IJNS7_ILi1EEESI_SI_EEESC_SE_Li256ELb1ELb1ELb0ELb0EEENS1_19SingleTileSchedulerILb1ELb0ELb1ELi128EEEEEEEEEvNT_6ParamsE,(.L_x_26 - _ZN7cutlass13device_kernelIN5flash19enable_sm80_to_sm89INS1_16FlashAttnFwdSm80INS1_25CollectiveMainloopFwdSm80ILi8ELi1ELb0EN4cute5tupleIJNS5_1CILi128EEENS7_ILi64EEENS7_ILi192EEEEEELi192ENS_6half_tEfNS_4arch4Sm80ELb1ELb0ELb0ELb1ELb1ELb1ELb1ELb0EEENS1_21CollectiveEpilogueFwdINS6_IJS8_SA_S9_EEENS6_IJNS7_ILi1EEESI_SI_EEESC_SE_Li256ELb1ELb1ELb0ELb0EEENS1_19SingleTileSchedulerILb1ELb0ELb1ELi128EEEEEEEEEvNT_6ParamsE)
        .other          _ZN7cutlass13device_kernelIN5flash19enable_sm80_to_sm89INS1_16FlashAttnFwdSm80INS1_25CollectiveMainloopFwdSm80ILi8ELi1ELb0EN4cute5tupleIJNS5_1CILi128EEENS7_ILi64EEENS7_ILi192EEEEEELi192ENS_6half_tEfNS_4arch4Sm80ELb1ELb0ELb0ELb1ELb1ELb1ELb1ELb0EEENS1_21CollectiveEpilogueFwdINS6_IJS8_SA_S9_EEENS6_IJNS7_ILi1EEESI_SI_EEESC_SE_Li256ELb1ELb1ELb0ELb0EEENS1_19SingleTileSchedulerILb1ELb0ELb1ELi128EEEEEEEEEvNT_6ParamsE,@"STO_CUDA_ENTRY STV_DEFAULT"
_ZN7cutlass13device_kernelIN5flash19enable_sm80_to_sm89INS1_16FlashAttnFwdSm80INS1_25CollectiveMainloopFwdSm80ILi8ELi1ELb0EN4cute5tupleIJNS5_1CILi128EEENS7_ILi64EEENS7_ILi192EEEEEELi192ENS_6half_tEfNS_4arch4Sm80ELb1ELb0ELb0ELb1ELb1ELb1ELb1ELb0EEENS1_21CollectiveEpilogueFwdINS6_IJS8_SA_S9_EEENS6_IJNS7_ILi1EEESI_SI_EEESC_SE_Li256ELb1ELb1ELb0ELb0EEENS1_19SingleTileSchedulerILb1ELb0ELb1ELi128EEEEEEEEEvNT_6ParamsE:
[----:B------:R-:W-:Y:S01]  /*0000*/  LDC R1, c[0x0][0x37c] ;  /* 0x0000df00ff017b82 */ /* 0x000fe20000000800 */
[----:B------:R-:W-:Y:S05]  /*0010*/  EXIT ;  /* 0x000000000000794d */ /* 0x000fea0003800000 */
.L_x_8:
        /* <DEDUP_REMOVED lines=14> */
.L_x_26:


//--------------------- .text._ZN7cutlass13device_kernelIN5flash19enable_sm80_to_sm89INS1_16FlashAttnFwdSm80INS1_25CollectiveMainloopFwdSm80ILi8ELi2ELb0EN4cute5tupleIJNS5_1CILi128EEENS7_ILi64EEENS7_ILi192EEEEEELi192ENS_6half_tEfNS_4arch4Sm80ELb0ELb0ELb0ELb0ELb1ELb0ELb1ELb0EEENS1_21CollectiveEpilogueFwdINS6_IJS8_SA_S9_EEENS6_IJNS7_ILi1EEESI_SI_EEESC_SE_Li256ELb0ELb1ELb0ELb0EEENS1_19SingleTileSchedulerILb0ELb0ELb1ELi128EEEEEEEEEvNT_6ParamsE --------------------------
	.section	.text._ZN7cutlass13device_kernelIN5flash19enable_sm80_to_sm89INS1_16FlashAttnFwdSm80INS1_25CollectiveMainloopFwdSm80ILi8ELi2ELb0EN4cute5tupleIJNS5_1CILi128EEENS7_ILi64EEENS7_ILi192EEEEEELi192ENS_6half_tEfNS_4arch4Sm80ELb0ELb0ELb0ELb0ELb1ELb0ELb1ELb0EEENS1_21CollectiveEpilogueFwdINS6_IJS8_SA_S9_EEENS6_IJNS7_ILi1EEESI_SI_EEESC_SE_Li256ELb0ELb1ELb0ELb0EEENS1_19SingleTileSchedulerILb0ELb0ELb1ELi128EEEEEEEEEvNT_6ParamsE,"ax",@progbits
	.align	128
.text._ZN7cutlass13device_kernelIN5flash19enable_sm80_to_sm89INS1_16FlashAttnFwdSm80INS1_25CollectiveMainloopFwdSm80ILi8ELi2ELb0EN4cute5tupleIJNS5_1CILi128EEENS7_ILi64EEENS7_ILi192EEEEEELi192ENS_6half_tEfNS_4arch4Sm80ELb0ELb0ELb0ELb0ELb1ELb0ELb1ELb0EEENS1_21CollectiveEpilogueFwdINS6_IJS8_SA_S9_EEENS6_IJNS7_ILi1EEESI_SI_EEESC_SE_Li256ELb0ELb1ELb0ELb0EEENS1_19SingleTileSchedulerILb0ELb0ELb1ELi128EEEEEEEEEvNT_6ParamsE:
        .type           _ZN7cutlass13device_kernelIN5flash19enable_sm80_to_sm89INS1_16FlashAttnFwdSm80INS1_25CollectiveMainloopFwdSm80ILi8ELi2ELb0EN4cute5tupleIJNS5_1CILi128EEENS7_ILi64EEENS7_ILi192EEEEEELi192ENS_6half_tEfNS_4arch4Sm80ELb0ELb0ELb0ELb0ELb1ELb0ELb1ELb0EEENS1_21CollectiveEpilogueFwdINS6_IJS8_SA_S9_EEENS6_IJNS7_ILi1EEESI_SI_EEESC_SE_Li256ELb0ELb1ELb0ELb0EEENS1_19SingleTileSchedulerILb0ELb0ELb1ELi128EEEEEEEEEvNT_6ParamsE,@function
        .size           _ZN7cutlass13device_kernelIN5flash19enable_sm80_to_sm89INS1_16FlashAttnFwdSm80INS1_25CollectiveMainloopFwdSm80ILi8ELi2ELb0EN4cute5tupleIJNS5_1CILi128EEENS7_ILi64EEENS7_ILi192EEEEEELi192ENS_6half_tEfNS_4arch4Sm80ELb0ELb0ELb0ELb0ELb1ELb0ELb1ELb0EEENS1_21CollectiveEpilogueFwdINS6_IJS8_SA_S9_EEENS6_IJNS7_ILi1EEESI_SI_EEESC_SE_Li256ELb0ELb1ELb0ELb0EEENS1_19SingleTileSchedulerILb0ELb0ELb1ELi128EEEEEEEEEvNT_6ParamsE,(.L_x_27 - _ZN7cutlass13device_kernelIN5flash19enable_sm80_to_sm89INS1_16FlashAttnFwdSm80INS1_25CollectiveMainloopFwdSm80ILi8ELi2ELb0EN4cute5tupleIJNS5_1CILi128EEENS7_ILi64EEENS7_ILi192EEEEEELi192ENS_6half_tEfNS_4arch4Sm80ELb0ELb0ELb0ELb0ELb1ELb0ELb1ELb0EEENS1_21CollectiveEpilogueFwdINS6_IJS8_SA_S9_EEENS6_IJNS7_ILi1EEESI_SI_EEESC_SE_Li256ELb0ELb1ELb0ELb0EEENS1_19SingleTileSchedulerILb0ELb0ELb1ELi128EEEEEEEEEvNT_6ParamsE)
        .other          _ZN7cutlass13device_kernelIN5flash19enable_sm80_to_sm89INS1_16FlashAttnFwdSm80INS1_25CollectiveMainloopFwdSm80ILi8ELi2ELb0EN4cute5tupleIJNS5_1CILi128EEENS7_ILi64EEENS7_ILi192EEEEEELi192ENS_6half_tEfNS_4arch4Sm80ELb0ELb0ELb0ELb0ELb1ELb0ELb1ELb0EEENS1_21CollectiveEpilogueFwdINS6_IJS8_SA_S9_EEENS6_IJNS7_ILi1EEESI_SI_EEESC_SE_Li256ELb0ELb1ELb0ELb0EEENS1_19SingleTileSchedulerILb0ELb0ELb1ELi128EEEEEEEEEvNT_6ParamsE,@"STO_CUDA_ENTRY STV_DEFAULT"
_ZN7cutlass13device_kernelIN5flash19enable_sm80_to_sm89INS1_16FlashAttnFwdSm80INS1_25CollectiveMainloopFwdSm80ILi8ELi2ELb0EN4cute5tupleIJNS5_1CILi128EEENS7_ILi64EEENS7_ILi192EEEEEELi192ENS_6half_tEfNS_4arch4Sm80ELb0ELb0ELb0ELb0ELb1ELb0ELb1ELb0EEENS1_21CollectiveEpilogueFwdINS6_IJS8_SA_S9_EEENS6_IJNS7_ILi1EEESI_SI_EEESC_SE_Li256ELb0ELb1ELb0ELb0EEENS1_19SingleTileSchedulerILb0ELb0ELb1ELi128EEEEEEEEEvNT_6ParamsE:
[----:B------:R-:W-:Y:S01]  /*0000*/  LDC R1, c[0x0][0x37c] ;  /* 0x0000df00ff017b82 */ /* 0x000fe20000000800 */
[----:B------:R-:W-:Y:S05]  /*0010*/  EXIT ;  /* 0x000000000000794d */ /* 0x000fea0003800000 */
.L_x_9:
        /* <DEDUP_REMOVED lines=14> */
.L_x_27:


//--------------------- .text._ZN7cutlass13device_kernelIN5flash19enable_sm80_to_sm89INS1_16FlashAttnFwdSm80INS1_25CollectiveMainloopFwdSm80ILi8ELi2ELb0EN4cute5tupleIJNS5_1CILi128EEENS7_ILi64EEENS7_ILi192EEEEEELi192ENS_6half_tEfNS_4arch4Sm80ELb0ELb0ELb0ELb1ELb1ELb0ELb1ELb0EEENS1_21CollectiveEpilogueFwdINS6_IJS8_SA_S9_EEENS6_IJNS7_ILi1EEESI_SI_EEESC_SE_Li256ELb1ELb1ELb0ELb0EEENS1_19SingleTileSchedulerILb1ELb0ELb1ELi128EEEEEEEEEvNT_6ParamsE --------------------------
	.section	.text._ZN7cutlass13device_kernelIN5flash19enable_sm80_to_sm89INS1_16FlashAttnFwdSm80INS1_25CollectiveMainloopFwdSm80ILi8ELi2ELb0EN4cute5tupleIJNS5_1CILi128EEENS7_ILi64EEENS7_ILi192EEEEEELi192ENS_6half_tEfNS_4arch4Sm80ELb0ELb0ELb0ELb1ELb1ELb0ELb1ELb0EEENS1_21CollectiveEpilogueFwdINS6_IJS8_SA_S9_EEENS6_IJNS7_ILi1EEESI_SI_EEESC_SE_Li256ELb1ELb1ELb0ELb0EEENS1_19SingleTileSchedulerILb1ELb0ELb1ELi128EEEEEEEEEvNT_6ParamsE,"ax",@progbits
	.align	128
.text._ZN7cutlass13device_kernelIN5flash19enable_sm80_to_sm89INS1_16FlashAttnFwdSm80INS1_25CollectiveMainloopFwdSm80ILi8ELi2ELb0EN4cute5tupleIJNS5_1CILi128EEENS7_ILi64EEENS7_ILi192EEEEEELi192ENS_6half_tEfNS_4arch4Sm80ELb0ELb0ELb0ELb1ELb1ELb0ELb1ELb0EEENS1_21CollectiveEpilogueFwdINS6_IJS8_SA_S9_EEENS6_IJNS7_ILi1EEESI_SI_EEESC_SE_Li256ELb1ELb1ELb0ELb0EEENS1_19SingleTileSchedulerILb1ELb0ELb1ELi128EEEEEEEEEvNT_6ParamsE:
        .type           _ZN7cutlass13device_kernelIN5flash19enable_sm80_to_sm89INS1_16FlashAttnFwdSm80INS1_25CollectiveMainloopFwdSm80ILi8ELi2ELb0EN4cute5tupleIJNS5_1CILi128EEENS7_ILi64EEENS7_ILi192EEEEEELi192ENS_6half_tEfNS_4arch4Sm80ELb0ELb0ELb0ELb1ELb1ELb0ELb1ELb0EEENS1_21CollectiveEpilogueFwdINS6_IJS8_SA_S9_EEENS6_IJNS7_ILi1EEESI_SI_EEESC_SE_Li256ELb1ELb1ELb0ELb0EEENS1_19SingleTileSchedulerILb1ELb0ELb1ELi128EEEEEEEEEvNT_6ParamsE,@function
        .size           _ZN7cutlass13device_kernelIN5flash19enable_sm80_to_sm89INS1_16FlashAttnFwdSm80INS1_25CollectiveMainloopFwdSm80ILi8ELi2ELb0EN4cute5tupleIJNS5_1CILi128EEENS7_ILi64EEENS7_ILi192EEEEEELi192ENS_6half_tEfNS_4arch4Sm80ELb0ELb0ELb0ELb1ELb1ELb0ELb1ELb0EEENS1_21CollectiveEpilogueFwdINS6_IJS8_SA_S9_EEENS6_IJNS7_ILi1EEESI_SI_EEESC_SE_Li256ELb1ELb1ELb0ELb0EEENS1_19SingleTileSchedulerILb1ELb0ELb1ELi128EEEEEEEEEvNT_6ParamsE,(.L_x_28 - _ZN7cutlass13device_kernelIN5flash19enable_sm80_to_sm89INS1_16FlashAttnFwdSm80INS1_25CollectiveMainloopFwdSm80ILi8ELi2ELb0EN4cute5tupleIJNS5_1CILi128EEENS7_ILi64EEENS7_ILi192EEEEEELi192ENS_6half_tEfNS_4arch4Sm80ELb0ELb0ELb0ELb1ELb1ELb0ELb1ELb0EEENS1_21CollectiveEpilogueFwdINS6_IJS8_SA_S9_EEENS6_IJNS7_ILi1EEESI_SI_EEESC_SE_Li256ELb1ELb1ELb0ELb0EEENS1_19SingleTileSchedulerILb1ELb0ELb1ELi128EEEEEEEEEvNT_6ParamsE)
        .other          _ZN7cutlass13device_kernelIN5flash19enable_sm80_to_sm89INS1_16FlashAttnFwdSm80INS1_25CollectiveMainloopFwdSm80ILi8ELi2ELb0EN4cute5tupleIJNS5_1CILi128EEENS7_ILi64EEENS7_ILi192EEEEEELi192ENS_6half_tEfNS_4arch4Sm80ELb0ELb0ELb0ELb1ELb1ELb0ELb1ELb0EEENS1_21CollectiveEpilogueFwdINS6_IJS8_SA_S9_EEENS6_IJNS7_ILi1EEESI_SI_EEESC_SE_Li256ELb1ELb1ELb0ELb0EEENS1_19SingleTileSchedulerILb1ELb0ELb1ELi128EEEEEEEEEvNT_6ParamsE,@"STO_CUDA_ENTRY STV_DEFAULT"
_ZN7cutlass13device_kernelIN5flash19enable_sm80_to_sm89INS1_16FlashAttnFwdSm80INS1_25CollectiveMainloopFwdSm80ILi8ELi2ELb0EN4cute5tupleIJNS5_1CILi128EEENS7_ILi64EEENS7_ILi192EEEEEELi192ENS_6half_tEfNS_4arch4Sm80ELb0ELb0ELb0ELb1ELb1ELb0ELb1ELb0EEENS1_21CollectiveEpilogueFwdINS6_IJS8_SA_S9_EEENS6_IJNS7_ILi1EEESI_SI_EEESC_SE_Li256ELb1ELb1ELb0ELb0EEENS1_19SingleTileSchedulerILb1ELb0ELb1ELi128EEEEEEEEEvNT_6ParamsE:
[----:B------:R-:W-:Y:S01]  /*0000*/  LDC R1, c[0x0][0x37c] ;  /* 0x0000df00ff017b82 */ /* 0x000fe20000000800 */
[----:B------:R-:W-:Y:S05]  /*0010*/  EXIT ;  /* 0x000000000000794d */ /* 0x000fea0003800000 */
.L_x_10:
        /* <DEDUP_REMOVED lines=14> */
.L_x_28:


//--------------------- .text._ZN7cutlass13device_kernelIN5flash19enable_sm80_to_sm89INS1_16FlashAttnFwdSm80INS1_25CollectiveMainloopFwdSm80ILi8ELi2ELb0EN4cute5tupleIJNS5_1CILi128EEENS7_ILi64EEENS7_ILi192EEEEEELi192ENS_6half_tEfNS_4arch4Sm80ELb0ELb0ELb0ELb1ELb1ELb1ELb1ELb0EEENS1_21CollectiveEpilogueFwdINS6_IJS8_SA_S9_EEENS6_IJNS7_ILi1EEESI_SI_EEESC_SE_Li256ELb1ELb1ELb0ELb0EEENS1_19SingleTileSchedulerILb1ELb0ELb1ELi128EEEEEEEEEvNT_6ParamsE --------------------------
	.section	.text._ZN7cutlass13device_kernelIN5flash19enable_sm80_to_sm89INS1_16FlashAttnFwdSm80INS1_25CollectiveMainloopFwdSm80ILi8ELi2ELb0EN4cute5tupleIJNS5_1CILi128EEENS7_ILi64EEENS7_ILi192EEEEEELi192ENS_6half_tEfNS_4arch4Sm80ELb0ELb0ELb0ELb1ELb1ELb1ELb1ELb0EEENS1_21CollectiveEpilogueFwdINS6_IJS8_SA_S9_EEENS6_IJNS7_ILi1EEESI_SI_EEESC_SE_Li256ELb1ELb1ELb0ELb0EEENS1_19SingleTileSchedulerILb1ELb0ELb1ELi128EEEEEEEEEvNT_6ParamsE,"ax",@progbits
	.align	128
.text._ZN7cutlass13device_kernelIN5flash19enable_sm80_to_sm89INS1_16FlashAttnFwdSm80INS1_25CollectiveMainloopFwdSm80ILi8ELi2ELb0EN4cute5tupleIJNS5_1CILi128EEENS7_ILi64EEENS7_ILi192EEEEEELi192ENS_6half_tEfNS_4arch4Sm80ELb0ELb0ELb0ELb1ELb1ELb1ELb1ELb0EEENS1_21CollectiveEpilogueFwdINS6_IJS8_SA_S9_EEENS6_IJNS7_ILi1EEESI_SI_EEESC_SE_Li256ELb1ELb1ELb0ELb0EEENS1_19SingleTileSchedulerILb1ELb0ELb1ELi128EEEEEEEEEvNT_6ParamsE:
        .type           _ZN7cutlass13device_kernelIN5flash19enable_sm80_to_sm89INS1_16FlashAttnFwdSm80INS1_25CollectiveMainloopFwdSm80ILi8ELi2ELb0EN4cute5tupleIJNS5_1CILi128EEENS7_ILi64EEENS7_ILi192EEEEEELi192ENS_6half_tEfNS_4arch4Sm80ELb0ELb0ELb0ELb1ELb1ELb1ELb1ELb0EEENS1_21CollectiveEpilogueFwdINS6_IJS8_SA_S9_EEENS6_IJNS7_ILi1EEESI_SI_EEESC_SE_Li256ELb1ELb1ELb0ELb0EEENS1_19SingleTileSchedulerILb1ELb0ELb1ELi128EEEEEEEEEvNT_6ParamsE,@function
        .size           _ZN7cutlass13device_kernelIN5flash19enable_sm80_to_sm89INS1_16FlashAttnFwdSm80INS1_25CollectiveMainloopFwdSm80ILi8ELi2ELb0EN4cute5tupleIJNS5_1CILi128EEENS7_ILi64EEENS7_ILi192EEEEEELi192ENS_6half_tEfNS_4arch4Sm80ELb0ELb0ELb0ELb1ELb1ELb1ELb1ELb0EEENS1_21CollectiveEpilogueFwdINS6_IJS8_SA_S9_EEENS6_IJNS7_ILi1EEESI_SI_EEESC_SE_Li256ELb1ELb1ELb0ELb0EEENS1_19SingleTileSchedulerILb1ELb0ELb1ELi128EEEEEEEEEvNT_6ParamsE,(.L_x_29 - _ZN7cutlass13device_kernelIN5flash19enable_sm80_to_sm89INS1_16FlashAttnFwdSm80INS1_25CollectiveMainloopFwdSm80ILi8ELi2ELb0EN4cute5tupleIJNS5_1CILi128EEENS7_ILi64EEENS7_ILi192EEEEEELi192ENS_6half_tEfNS_4arch4Sm80ELb0ELb0ELb0ELb1ELb1ELb1ELb1ELb0EEENS1_21CollectiveEpilogueFwdINS6_IJS8_SA_S9_EEENS6_IJNS7_ILi1EEESI_SI_EEESC_SE_Li256ELb1ELb1ELb0ELb0EEENS1_19SingleTileSchedulerILb1ELb0ELb1ELi128EEEEEEEEEvNT_6ParamsE)
        .other          _ZN7cutlass13device_kernelIN5flash19enable_sm80_to_sm89INS1_16FlashAttnFwdSm80INS1_25CollectiveMainloopFwdSm80ILi8ELi2ELb0EN4cute5tupleIJNS5_1CILi128EEENS7_ILi64EEENS7_ILi192EEEEEELi192ENS_6half_tEfNS_4arch4Sm80ELb0ELb0ELb0ELb1ELb1ELb1ELb1ELb0EEENS1_21CollectiveEpilogueFwdINS6_IJS8_SA_S9_EEENS6_IJNS7_ILi1EEESI_SI_EEESC_SE_Li256ELb1ELb1ELb0ELb0EEENS1_19SingleTileSchedulerILb1ELb0ELb1ELi128EEEEEEEEEvNT_6ParamsE,@"STO_CUDA_ENTRY STV_DEFAULT"
_ZN7cutlass13device_kernelIN5flash19enable_sm80_to_sm89INS1_16FlashAttnFwdSm80INS1_25CollectiveMainloopFwdSm80ILi8ELi2ELb0EN4cute5tupleIJNS5_1CILi128EEENS7_ILi64EEENS7_ILi192EEEEEELi192ENS_6half_tEfNS_4arch4Sm80ELb0ELb0ELb0ELb1ELb1ELb1ELb1ELb0EEENS1_21CollectiveEpilogueFwdINS6_IJS8_SA_S9_EEENS6_IJNS7_ILi1EEESI_SI_EEESC_SE_Li256ELb1ELb1ELb0ELb0EEENS1_19SingleTileSchedulerILb1ELb0ELb1ELi128EEEEEEEEEvNT_6ParamsE:
[----:B------:R-:W-:Y:S01]  /*0000*/  LDC R1, c[0x0][0x37c] ;  /* 0x0000df00ff017b82 */ /* 0x000fe20000000800 */
[----:B------:R-:W-:Y:S05]  /*0010*/  EXIT ;  /* 0x000000000000794d */ /* 0x000fea0003800000 */
.L_x_11:
        /* <DEDUP_REMOVED lines=14> */
.L_x_29:


//--------------------- .text._ZN7cutlass13device_kernelIN5flash19enable_sm80_to_sm89INS1_16FlashAttnFwdSm80INS1_25CollectiveMainloopFwdSm80ILi8ELi2ELb0EN4cute5tupleIJNS5_1CILi128EEENS7_ILi64EEENS7_ILi192EEEEEELi192ENS_6half_tEfNS_4arch4Sm80ELb0ELb1ELb0ELb0ELb1ELb0ELb1ELb0EEENS1_21CollectiveEpilogueFwdINS6_IJS8_SA_S9_EEENS6_IJNS7_ILi1EEESI_SI_EEESC_SE_Li256ELb0ELb1ELb0ELb0EEENS1_19SingleTileSchedulerILb0ELb0ELb1ELi128EEEEEEEEEvNT_6ParamsE --------------------------
	.section	.text._ZN7cutlass13device_kernelIN5flash19enable_sm80_to_sm89INS1_16FlashAttnFwdSm80INS1_25CollectiveMainloopFwdSm80ILi8ELi2ELb0EN4cute5tupleIJNS5_1CILi128EEENS7_ILi64EEENS7_ILi192EEEEEELi192ENS_6half_tEfNS_4arch4Sm80ELb0ELb1ELb0ELb0ELb1ELb0ELb1ELb0EEENS1_21CollectiveEpilogueFwdINS6_IJS8_SA_S9_EEENS6_IJNS7_ILi1EEESI_SI_EEESC_SE_Li256ELb0ELb1ELb0ELb0EEENS1_19SingleTileSchedulerILb0ELb0ELb1ELi128EEEEEEEEEvNT_6ParamsE,"ax",@progbits
	.align	128
.text._ZN7cutlass13device_kernelIN5flash19enable_sm80_to_sm89INS1_16FlashAttnFwdSm80INS1_25CollectiveMainloopFwdSm80ILi8ELi2ELb0EN4cute5tupleIJNS5_1CILi128EEENS7_ILi64EEENS7_ILi192EEEEEELi192ENS_6half_tEfNS_4arch4Sm80ELb0ELb1ELb0ELb0ELb1ELb0ELb1ELb0EEENS1_21CollectiveEpilogueFwdINS6_IJS8_SA_S9_EEENS6_IJNS7_ILi1EEESI_SI_EEESC_SE_Li256ELb0ELb1ELb0ELb0EEENS1_19SingleTileSchedulerILb0ELb0ELb1ELi128EEEEEEEEEvNT_6ParamsE:
        .type           _ZN7cutlass13device_kernelIN5flash19enable_sm80_to_sm89INS1_16FlashAttnFwdSm80INS1_25CollectiveMainloopFwdSm80ILi8ELi2ELb0EN4cute5tupleIJNS5_1CILi128EEENS7_ILi64EEENS7_ILi192EEEEEELi192ENS_6half_tEfNS_4arch4Sm80ELb0ELb1ELb0ELb0ELb1ELb0ELb1ELb0EEENS1_21CollectiveEpilogueFwdINS6_IJS8_SA_S9_EEENS6_IJNS7_ILi1EEESI_SI_EEESC_SE_Li256ELb0ELb1ELb0ELb0EEENS1_19SingleTileSchedulerILb0ELb0ELb1ELi128EEEEEEEEEvNT_6ParamsE,@function
        .size           _ZN7cutlass13device_kernelIN5flash19enable_sm80_to_sm89INS1_16FlashAttnFwdSm80INS1_25CollectiveMainloopFwdSm80ILi8ELi2ELb0EN4cute5tupleIJNS5_1CILi128EEENS7_ILi64EEENS7_ILi192EEEEEELi192ENS_6half_tEfNS_4arch4Sm80ELb0ELb1ELb0ELb0ELb1ELb0ELb1ELb0EEENS1_21CollectiveEpilogueFwdINS6_IJS8_SA_S9_EEENS6_IJNS7_ILi1EEESI_SI_EEESC_SE_Li256ELb0ELb1ELb0ELb0EEENS1_19SingleTileSchedulerILb0ELb0ELb1ELi128EEEEEEEEEvNT_6ParamsE,(.L_x_30 - _ZN7cutlass13device_kernelIN5flash19enable_sm80_to_sm89INS1_16FlashAttnFwdSm80INS1_25CollectiveMainloopFwdSm80ILi8ELi2ELb0EN4cute5tupleIJNS5_1CILi128EEENS7_ILi64EEENS7_ILi192EEEEEELi192ENS_6half_tEfNS_4arch4Sm80ELb0ELb1ELb0ELb0ELb1ELb0ELb1ELb0EEENS1_21CollectiveEpilogueFwdINS6_IJS8_SA_S9_EEENS6_IJNS7_ILi1EEESI_SI_EEESC_SE_Li256ELb0ELb1ELb0ELb0EEENS1_19SingleTileSchedulerILb0ELb0ELb1ELi128EEEEEEEEEvNT_6ParamsE)
        .other          _ZN7cutlass13device_kernelIN5flash19enable_sm80_to_sm89INS1_16FlashAttnFwdSm80INS1_25CollectiveMainloopFwdSm80ILi8ELi2ELb0EN4cute5tupleIJNS5_1CILi128EEENS7_ILi64EEENS7_ILi192EEEEEELi192ENS_6half_tEfNS_4arch4Sm80ELb0ELb1ELb0ELb0ELb1ELb0ELb1ELb0EEENS1_21CollectiveEpilogueFwdINS6_IJS8_SA_S9_EEENS6_IJNS7_ILi1EEESI_SI_EEESC_SE_Li256ELb0ELb1ELb0ELb0EEENS1_19SingleTileSchedulerILb0ELb0ELb1ELi128EEEEEEEEEvNT_6ParamsE,@"STO_CUDA_ENTRY STV_DEFAULT"
_ZN7cutlass13device_kernelIN5flash19enable_sm80_to_sm89INS1_16FlashAttnFwdSm80INS1_25CollectiveMainloopFwdSm80ILi8ELi2ELb0EN4cute5tupleIJNS5_1CILi128EEENS7_ILi64EEENS7_ILi192EEEEEELi192ENS_6half_tEfNS_4arch4Sm80ELb0ELb1ELb0ELb0ELb1ELb0ELb1ELb0EEENS1_21CollectiveEpilogueFwdINS6_IJS8_SA_S9_EEENS6_IJNS7_ILi1EEESI_SI_EEESC_SE_Li256ELb0ELb1ELb0ELb0EEENS1_19SingleTileSchedulerILb0ELb0ELb1ELi128EEEEEEEEEvNT_6ParamsE:
[----:B------:R-:W-:Y:S01]  /*0000*/  LDC R1, c[0x0][0x37c] ;  /* 0x0000df00ff017b82 */ /* 0x000fe20000000800 */
[----:B------:R-:W-:Y:S05]  /*0010*/  EXIT ;  /* 0x000000000000794d */ /* 0x000fea0003800000 */
.L_x_12:
        /* <DEDUP_REMOVED lines=14> */
.L_x_30:


//--------------------- .text._ZN7cutlass13device_kernelIN5flash19enable_sm80_to_sm89INS1_16FlashAttnFwdSm80INS1_25CollectiveMainloopFwdSm80ILi8ELi2ELb0EN4cute5tupleIJNS5_1CILi128EEENS7_ILi64EEENS7_ILi192EEEEEELi192ENS_6half_tEfNS_4arch4Sm80ELb0ELb1ELb0ELb1ELb1ELb0ELb1ELb0EEENS1_21CollectiveEpilogueFwdINS6_IJS8_SA_S9_EEENS6_IJNS7_ILi1EEESI_SI_EEESC_SE_Li256ELb1ELb1ELb0ELb0EEENS1_19SingleTileSchedulerILb1ELb0ELb1ELi128EEEEEEEEEvNT_6ParamsE --------------------------
	.section	.text._ZN7cutlass13device_kernelIN5flash19enable_sm80_to_sm89INS1_16FlashAttnFwdSm80INS1_25CollectiveMainloopFwdSm80ILi8ELi2ELb0EN4cute5tupleIJNS5_1CILi128EEENS7_ILi64EEENS7_ILi192EEEEEELi192ENS_6half_tEfNS_4arch4Sm80ELb0ELb1ELb0ELb1ELb1ELb0ELb1ELb0EEENS1_21CollectiveEpilogueFwdINS6_IJS8_SA_S9_EEENS6_IJNS7_ILi1EEESI_SI_EEESC_SE_Li256ELb1ELb1ELb0ELb0EEENS1_19SingleTileSchedulerILb1ELb0ELb1ELi128EEEEEEEEEvNT_6ParamsE,"ax",@progbits
	.align	128
.text._ZN7cutlass13device_kernelIN5flash19enable_sm80_to_sm89INS1_16FlashAttnFwdSm80INS1_25CollectiveMainloopFwdSm80ILi8ELi2ELb0EN4cute5tupleIJNS5_1CILi128EEENS7_ILi64EEENS7_ILi192EEEEEELi192ENS_6half_tEfNS_4arch4Sm80ELb0ELb1ELb0ELb1ELb1ELb0ELb1ELb0EEENS1_21CollectiveEpilogueFwdINS6_IJS8_SA_S9_EEENS6_IJNS7_ILi1EEESI_SI_EEESC_SE_Li256ELb1ELb1ELb0ELb0EEENS1_19SingleTileSchedulerILb1ELb0ELb1ELi128EEEEEEEEEvNT_6ParamsE:
        .type           _ZN7cutlass13device_kernelIN5flash19enable_sm80_to_sm89INS1_16FlashAttnFwdSm80INS1_25CollectiveMainloopFwdSm80ILi8ELi2ELb0EN4cute5tupleIJNS5_1CILi128EEENS7_ILi64EEENS7_ILi192EEEEEELi192ENS_6half_tEfNS_4arch4Sm80ELb0ELb1ELb0ELb1ELb1ELb0ELb1ELb0EEENS1_21CollectiveEpilogueFwdINS6_IJS8_SA_S9_EEENS6_IJNS7_ILi1EEESI_SI_EEESC_SE_Li256ELb1ELb1ELb0ELb0EEENS1_19SingleTileSchedulerILb1ELb0ELb1ELi128EEEEEEEEEvNT_6ParamsE,@function
        .size           _ZN7cutlass13device_kernelIN5flash19enable_sm80_to_sm89INS1_16FlashAttnFwdSm80INS1_25CollectiveMainloopFwdSm80ILi8ELi2ELb0EN4cute5tupleIJNS5_1CILi128EEENS7_ILi64EEENS7_ILi192EEEEEELi192ENS_6half_tEfNS_4arch4Sm80ELb0ELb1ELb0ELb1ELb1ELb0ELb1ELb0EEENS1_21CollectiveEpilogueFwdINS6_IJS8_SA_S9_EEENS6_IJNS7_ILi1EEESI_SI_EEESC_SE_Li256ELb1ELb1ELb0ELb0EEENS1_19SingleTileSchedulerILb1ELb0ELb1ELi128EEEEEEEEEvNT_6ParamsE,(.L_x_31 - _ZN7cutlass13device_kernelIN5flash19enable_sm80_to_sm89INS1_16FlashAttnFwdSm80INS1_25CollectiveMainloopFwdSm80ILi8ELi2ELb0EN4cute5tupleIJNS5_1CILi128EEENS7_ILi64EEENS7_ILi192EEEEEELi192ENS_6half_tEfNS_4arch4Sm80ELb0ELb1ELb0ELb1ELb1ELb0ELb1ELb0EEENS1_21CollectiveEpilogueFwdINS6_IJS8_SA_S9_EEENS6_IJNS7_ILi1EEESI_SI_EEESC_SE_Li256ELb1ELb1ELb0ELb0EEENS1_19SingleTileSchedulerILb1ELb0ELb1ELi128EEEEEEEEEvNT_6ParamsE)
        .other          _ZN7cutlass13device_kernelIN5flash19enable_sm80_to_sm89INS1_16FlashAttnFwdSm80INS1_25CollectiveMainloopFwdSm80ILi8ELi2ELb0EN4cute5tupleIJNS5_1CILi128EEENS7_ILi64EEENS7_ILi192EEEEEELi192ENS_6half_tEfNS_4arch4Sm80ELb0ELb1ELb0ELb1ELb1ELb0ELb1ELb0EEENS1_21CollectiveEpilogueFwdINS6_IJS8_SA_S9_EEENS6_IJNS7_ILi1EEESI_SI_EEESC_SE_Li256ELb1ELb1ELb0ELb0EEENS1_19SingleTileSchedulerILb1ELb0ELb1ELi128EEEEEEEEEvNT_6ParamsE,@"STO_CUDA_ENTRY STV_DEFAULT"
_ZN7cutlass13device_kernelIN5flash19enable_sm80_to_sm89INS1_16FlashAttnFwdSm80INS1_25CollectiveMainloopFwdSm80ILi8ELi2ELb0EN4cute5tupleIJNS5_1CILi128EEENS7_ILi64EEENS7_ILi192EEEEEELi192ENS_6half_tEfNS_4arch4Sm80ELb0ELb1ELb0ELb1ELb1ELb0ELb1ELb0EEENS1_21CollectiveEpilogueFwdINS6_IJS8_SA_S9_EEENS6_IJNS7_ILi1EEESI_SI_EEESC_SE_Li256ELb1ELb1ELb0ELb0EEENS1_19SingleTileSchedulerILb1ELb0ELb1ELi128EEEEEEEEEvNT_6ParamsE:
[----:B------:R-:W-:Y:S01]  /*0000*/  LDC R1, c[0x0][0x37c] ;  /* 0x0000df00ff017b82 */ /* 0x000fe20000000800 */
[----:B------:R-:W-:Y:S05]  /*0010*/  EXIT ;  /* 0x000000000000794d */ /* 0x000fea0003800000 */
.L_x_13:
        /* <DEDUP_REMOVED lines=14> */
.L_x_31:


//--------------------- .text._ZN7cutlass13device_kernelIN5flash19enable_sm80_to_sm89INS1_16FlashAttnFwdSm80INS1_25CollectiveMainloopFwdSm80ILi8ELi2ELb0EN4cute5tupleIJNS5_1CILi128EEENS7_ILi64EEENS7_ILi192EEEEEELi192ENS_6half_tEfNS_4arch4Sm80ELb0ELb1ELb0ELb1ELb1ELb1ELb1ELb0EEENS1_21CollectiveEpilogueFwdINS6_IJS8_SA_S9_EEENS6_IJNS7_ILi1EEESI_SI_EEESC_SE_Li256ELb1ELb1ELb0ELb0EEENS1_19SingleTileSchedulerILb1ELb0ELb1ELi128EEEEEEEEEvNT_6ParamsE --------------------------
	.section	.text._ZN7cutlass13device_kernelIN5flash19enable_sm80_to_sm89INS1_16FlashAttnFwdSm80INS1_25CollectiveMainloopFwdSm80ILi8ELi2ELb0EN4cute5tupleIJNS5_1CILi128EEENS7_ILi64EEENS7_ILi192EEEEEELi192ENS_6half_tEfNS_4arch4Sm80ELb0ELb1ELb0ELb1ELb1ELb1ELb1ELb0EEENS1_21CollectiveEpilogueFwdINS6_IJS8_SA_S9_EEENS6_IJNS7_ILi1EEESI_SI_EEESC_SE_Li256ELb1ELb1ELb0ELb0EEENS1_19SingleTileSchedulerILb1ELb0ELb1ELi128EEEEEEEEEvNT_6ParamsE,"ax",@progbits
	.align	128
.text._ZN7cutlass13device_kernelIN5flash19enable_sm80_to_sm89INS1_16FlashAttnFwdSm80INS1_25CollectiveMainloopFwdSm80ILi8ELi2ELb0EN4cute5tupleIJNS5_1CILi128EEENS7_ILi64EEENS7_ILi192EEEEEELi192ENS_6half_tEfNS_4arch4Sm80ELb0ELb1ELb0ELb1ELb1ELb1ELb1ELb0EEENS1_21CollectiveEpilogueFwdINS6_IJS8_SA_S9_EEENS6_IJNS7_ILi1EEESI_SI_EEESC_SE_Li256ELb1ELb1ELb0ELb0EEENS1_19SingleTileSchedulerILb1ELb0ELb1ELi128EEEEEEEEEvNT_6ParamsE:
        .type           _ZN7cutlass13device_kernelIN5flash19enable_sm80_to_sm89INS1_16FlashAttnFwdSm80INS1_25CollectiveMainloopFwdSm80ILi8ELi2ELb0EN4cute5tupleIJNS5_1CILi128EEENS7_ILi64EEENS7_ILi192EEEEEELi192ENS_6half_tEfNS_4arch4Sm80ELb0ELb1ELb0ELb1ELb1ELb1ELb1ELb0EEENS1_21CollectiveEpilogueFwdINS6_IJS8_SA_S9_EEENS6_IJNS7_ILi1EEESI_SI_EEESC_SE_Li256ELb1ELb1ELb0ELb0EEENS1_19SingleTileSchedulerILb1ELb0ELb1ELi128EEEEEEEEEvNT_6ParamsE,@function
        .size           _ZN7cutlass13device_kernelIN5flash19enable_sm80_to_sm89INS1_16FlashAttnFwdSm80INS1_25CollectiveMainloopFwdSm80ILi8ELi2ELb0EN4cute5tupleIJNS5_1CILi128EEENS7_ILi64EEENS7_ILi192EEEEEELi192ENS_6half_tEfNS_4arch4Sm80ELb0ELb1ELb0ELb1ELb1ELb1ELb1ELb0EEENS1_21CollectiveEpilogueFwdINS6_IJS8_SA_S9_EEENS6_IJNS7_ILi1EEESI_SI_EEESC_SE_Li256ELb1ELb1ELb0ELb0EEENS1_19SingleTileSchedulerILb1ELb0ELb1ELi128EEEEEEEEEvNT_6ParamsE,(.L_x_32 - _ZN7cutlass13device_kernelIN5flash19enable_sm80_to_sm89INS1_16FlashAttnFwdSm80INS1_25CollectiveMainloopFwdSm80ILi8ELi2ELb0EN4cute5tupleIJNS5_1CILi128EEENS7_ILi64EEENS7_ILi192EEEEEELi192ENS_6half_tEfNS_4arch4Sm80ELb0ELb1ELb0ELb1ELb1ELb1ELb1ELb0EEENS1_21CollectiveEpilogueFwdINS6_IJS8_SA_S9_EEENS6_IJNS7_ILi1EEESI_SI_EEESC_SE_Li256ELb1ELb1ELb0ELb0EEENS1_19SingleTileSchedulerILb1ELb0ELb1ELi128EEEEEEEEEvNT_6ParamsE)
        .other          _ZN7cutlass13device_kernelIN5flash19enable_sm80_to_sm89INS1_16FlashAttnFwdSm80INS1_25CollectiveMainloopFwdSm80ILi8ELi2ELb0EN4cute5tupleIJNS5_1CILi128EEENS7_ILi64EEENS7_ILi192EEEEEELi192ENS_6half_tEfNS_4arch4Sm80ELb0ELb1ELb0ELb1ELb1ELb1ELb1ELb0EEENS1_21CollectiveEpilogueFwdINS6_IJS8_SA_S9_EEENS6_IJNS7_ILi1EEESI_SI_EEESC_SE_Li256ELb1ELb1ELb0ELb0EEENS1_19SingleTileSchedulerILb1ELb0ELb1ELi128EEEEEEEEEvNT_6ParamsE,@"STO_CUDA_ENTRY STV_DEFAULT"
_ZN7cutlass13device_kernelIN5flash19enable_sm80_to_sm89INS1_16FlashAttnFwdSm80INS1_25CollectiveMainloopFwdSm80ILi8ELi2ELb0EN4cute5tupleIJNS5_1CILi128EEENS7_ILi64EEENS7_ILi192EEEEEELi192ENS_6half_tEfNS_4arch4Sm80ELb0ELb1ELb0ELb1ELb1ELb1ELb1ELb0EEENS1_21CollectiveEpilogueFwdINS6_IJS8_SA_S9_EEENS6_IJNS7_ILi1EEESI_SI_EEESC_SE_Li256ELb1ELb1ELb0ELb0EEENS1_19SingleTileSchedulerILb1ELb0ELb1ELi128EEEEEEEEEvNT_6ParamsE:
[----:B------:R-:W-:Y:S01]  /*0000*/  LDC R1, c[0x0][0x37c] ;  /* 0x0000df00ff017b82 */ /* 0x000fe20000000800 */
[----:B------:R-:W-:Y:S05]  /*0010*/  EXIT ;  /* 0x000000000000794d */ /* 0x000fea0003800000 */
.L_x_14:
        /* <DEDUP_REMOVED lines=14> */
.L_x_32:


//--------------------- .text._ZN7cutlass13device_kernelIN5flash19enable_sm80_to_sm89INS1_16FlashAttnFwdSm80INS1_25CollectiveMainloopFwdSm80ILi8ELi2ELb0EN4cute5tupleIJNS5_1CILi128EEENS7_ILi64EEENS7_ILi192EEEEEELi192ENS_6half_tEfNS_4arch4Sm80ELb1ELb0ELb0ELb0ELb1ELb0ELb1ELb0EEENS1_21CollectiveEpilogueFwdINS6_IJS8_SA_S9_EEENS6_IJNS7_ILi1EEESI_SI_EEESC_SE_Li256ELb0ELb1ELb0ELb0EEENS1_30DynamicPersistentTileSchedulerILi256ELi256ELb0ELb1ELb0EEEEEEEEEvNT_6ParamsE --------------------------
	.section	.text._ZN7cutlass13device_kernelIN5flash19enable_sm80_to_sm89INS1_16FlashAttnFwdSm80INS1_25CollectiveMainloopFwdSm80ILi8ELi2ELb0EN4cute5tupleIJNS5_1CILi128EEENS7_ILi64EEENS7_ILi192EEEEEELi192ENS_6half_tEfNS_4arch4Sm80ELb1ELb0ELb0ELb0ELb1ELb0ELb1ELb0EEENS1_21CollectiveEpilogueFwdINS6_IJS8_SA_S9_EEENS6_IJNS7_ILi1EEESI_SI_EEESC_SE_Li256ELb0ELb1ELb0ELb0EEENS1_30DynamicPersistentTileSchedulerILi256ELi256ELb0ELb1ELb0EEEEEEEEEvNT_6ParamsE,"ax",@progbits
	.align	128
.text._ZN7cutlass13device_kernelIN5flash19enable_sm80_to_sm89INS1_16FlashAttnFwdSm80INS1_25CollectiveMainloopFwdSm80ILi8ELi2ELb0EN4cute5tupleIJNS5_1CILi128EEENS7_ILi64EEENS7_ILi192EEEEEELi192ENS_6half_tEfNS_4arch4Sm80ELb1ELb0ELb0ELb0ELb1ELb0ELb1ELb0EEENS1_21CollectiveEpilogueFwdINS6_IJS8_SA_S9_EEENS6_IJNS7_ILi1EEESI_SI_EEESC_SE_Li256ELb0ELb1ELb0ELb0EEENS1_30DynamicPersistentTileSchedulerILi256ELi256ELb0ELb1ELb0EEEEEEEEEvNT_6ParamsE:
        .type           _ZN7cutlass13device_kernelIN5flash19enable_sm80_to_sm89INS1_16FlashAttnFwdSm80INS1_25CollectiveMainloopFwdSm80ILi8ELi2ELb0EN4cute5tupleIJNS5_1CILi128EEENS7_ILi64EEENS7_ILi192EEEEEELi192ENS_6half_tEfNS_4arch4Sm80ELb1ELb0ELb0ELb0ELb1ELb0ELb1ELb0EEENS1_21CollectiveEpilogueFwdINS6_IJS8_SA_S9_EEENS6_IJNS7_ILi1EEESI_SI_EEESC_SE_Li256ELb0ELb1ELb0ELb0EEENS1_30DynamicPersistentTileSchedulerILi256ELi256ELb0ELb1ELb0EEEEEEEEEvNT_6ParamsE,@function
        .size           _ZN7cutlass13device_kernelIN5flash19enable_sm80_to_sm89INS1_16FlashAttnFwdSm80INS1_25CollectiveMainloopFwdSm80ILi8ELi2ELb0EN4cute5tupleIJNS5_1CILi128EEENS7_ILi64EEENS7_ILi192EEEEEELi192ENS_6half_tEfNS_4arch4Sm80ELb1ELb0ELb0ELb0ELb1ELb0ELb1ELb0EEENS1_21CollectiveEpilogueFwdINS6_IJS8_SA_S9_EEENS6_IJNS7_ILi1EEESI_SI_EEESC_SE_Li256ELb0ELb1ELb0ELb0EEENS1_30DynamicPersistentTileSchedulerILi256ELi256ELb0ELb1ELb0EEEEEEEEEvNT_6ParamsE,(.L_x_33 - _ZN7cutlass13device_kernelIN5flash19enable_sm80_to_sm89INS1_16FlashAttnFwdSm80INS1_25CollectiveMainloopFwdSm80ILi8ELi2ELb0EN4cute5tupleIJNS5_1CILi128EEENS7_ILi64EEENS7_ILi192EEEEEELi192ENS_6half_tEfNS_4arch4Sm80ELb1ELb0ELb0ELb0ELb1ELb0ELb1ELb0EEENS1_21CollectiveEpilogueFwdINS6_IJS8_SA_S9_EEENS6_IJNS7_ILi1EEESI_SI_EEESC_SE_Li256ELb0ELb1ELb0ELb0EEENS1_30DynamicPersistentTileSchedulerILi256ELi256ELb0ELb1ELb0EEEEEEEEEvNT_6ParamsE)
        .other          _ZN7cutlass13device_kernelIN5flash19enable_sm80_to_sm89INS1_16FlashAttnFwdSm80INS1_25CollectiveMainloopFwdSm80ILi8ELi2ELb0EN4cute5tupleIJNS5_1CILi128EEENS7_ILi64EEENS7_ILi192EEEEEELi192ENS_6half_tEfNS_4arch4Sm80ELb1ELb0ELb0ELb0ELb1ELb0ELb1ELb0EEENS1_21CollectiveEpilogueFwdINS6_IJS8_SA_S9_EEENS6_IJNS7_ILi1EEESI_SI_EEESC_SE_Li256ELb0ELb1ELb0ELb0EEENS1_30DynamicPersistentTileSchedulerILi256ELi256ELb0ELb1ELb0EEEEEEEEEvNT_6ParamsE,@"STO_CUDA_ENTRY STV_DEFAULT"
_ZN7cutlass13device_kernelIN5flash19enable_sm80_to_sm89INS1_16FlashAttnFwdSm80INS1_25CollectiveMainloopFwdSm80ILi8ELi2ELb0EN4cute5tupleIJNS5_1CILi128EEENS7_ILi64EEENS7_ILi192EEEEEELi192ENS_6half_tEfNS_4arch4Sm80ELb1ELb0ELb0ELb0ELb1ELb0ELb1ELb0EEENS1_21CollectiveEpilogueFwdINS6_IJS8_SA_S9_EEENS6_IJNS7_ILi1EEESI_SI_EEESC_SE_Li256ELb0ELb1ELb0ELb0EEENS1_30DynamicPersistentTileSchedulerILi256ELi256ELb0ELb1ELb0EEEEEEEEEvNT_6ParamsE:
[----:B------:R-:W-:Y:S01]  /*0000*/  LDC R1, c[0x0][0x37c] ;  /* 0x0000df00ff017b82 */ /* 0x000fe20000000800 */
[----:B------:R-:W-:Y:S05]  /*0010*/  EXIT ;  /* 0x000000000000794d */ /* 0x000fea0003800000 */
.L_x_15:
        /* <DEDUP_REMOVED lines=14> */
.L_x_33:


//--------------------- .text._ZN7cutlass13device_kernelIN5flash19enable_sm80_to_sm89INS1_16FlashAttnFwdSm80INS1_25CollectiveMainloopFwdSm80ILi8ELi2ELb0EN4cute5tupleIJNS5_1CILi128EEENS7_ILi64EEENS7_ILi192EEEEEELi192ENS_6half_tEfNS_4arch4Sm80ELb1ELb0ELb0ELb1ELb1ELb0ELb1ELb0EEENS1_21CollectiveEpilogueFwdINS6_IJS8_SA_S9_EEENS6_IJNS7_ILi1EEESI_SI_EEESC_SE_Li256ELb1ELb1ELb0ELb0EEENS1_19SingleTileSchedulerILb1ELb0ELb1ELi128EEEEEEEEEvNT_6ParamsE --------------------------
	.section	.text._ZN7cutlass13device_kernelIN5flash19enable_sm80_to_sm89INS1_16FlashAttnFwdSm80INS1_25CollectiveMainloopFwdSm80ILi8ELi2ELb0EN4cute5tupleIJNS5_1CILi128EEENS7_ILi64EEENS7_ILi192EEEEEELi192ENS_6half_tEfNS_4arch4Sm80ELb1ELb0ELb0ELb1ELb1ELb0ELb1ELb0EEENS1_21CollectiveEpilogueFwdINS6_IJS8_SA_S9_EEENS6_IJNS7_ILi1EEESI_SI_EEESC_SE_Li256ELb1ELb1ELb0ELb0EEENS1_19SingleTileSchedulerILb1ELb0ELb1ELi128EEEEEEEEEvNT_6ParamsE,"ax",@progbits
	.align	128
.text._ZN7cutlass13device_kernelIN5flash19enable_sm80_to_sm89INS1_16FlashAttnFwdSm80INS1_25CollectiveMainloopFwdSm80ILi8ELi2ELb0EN4cute5tupleIJNS5_1CILi128EEENS7_ILi64EEENS7_ILi192EEEEEELi192ENS_6half_tEfNS_4arch4Sm80ELb1ELb0ELb0ELb1ELb1ELb0ELb1ELb0EEENS1_21CollectiveEpilogueFwdINS6_IJS8_SA_S9_EEENS6_IJNS7_ILi1EEESI_SI_EEESC_SE_Li256ELb1ELb1ELb0ELb0EEENS1_19SingleTileSchedulerILb1ELb0ELb1ELi128EEEEEEEEEvNT_6ParamsE:
        .type           _ZN7cutlass13device_kernelIN5flash19enable_sm80_to_sm89INS1_16FlashAttnFwdSm80INS1_25CollectiveMainloopFwdSm80ILi8ELi2ELb0EN4cute5tupleIJNS5_1CILi128EEENS7_ILi64EEENS7_ILi192EEEEEELi192ENS_6half_tEfNS_4arch4Sm80ELb1ELb0ELb0ELb1ELb1ELb0ELb1ELb0EEENS1_21CollectiveEpilogueFwdINS6_IJS8_SA_S9_EEENS6_IJNS7_ILi1EEESI_SI_EEESC_SE_Li256ELb1ELb1ELb0ELb0EEENS1_19SingleTileSchedulerILb1ELb0ELb1ELi128EEEEEEEEEvNT_6ParamsE,@function
        .size           _ZN7cutlass13device_kernelIN5flash19enable_sm80_to_sm89INS1_16FlashAttnFwdSm80INS1_25CollectiveMainloopFwdSm80ILi8ELi2ELb0EN4cute5tupleIJNS5_1CILi128EEENS7_ILi64EEENS7_ILi192EEEEEELi192ENS_6half_tEfNS_4arch4Sm80ELb1ELb0ELb0ELb1ELb1ELb0ELb1ELb0EEENS1_21CollectiveEpilogueFwdINS6_IJS8_SA_S9_EEENS6_IJNS7_ILi1EEESI_SI_EEESC_SE_Li256ELb1ELb1ELb0ELb0EEENS1_19SingleTileSchedulerILb1ELb0ELb1ELi128EEEEEEEEEvNT_6ParamsE,(.L_x_34 - _ZN7cutlass13device_kernelIN5flash19enable_sm80_to_sm89INS1_16FlashAttnFwdSm80INS1_25CollectiveMainloopFwdSm80ILi8ELi2ELb0EN4cute5tupleIJNS5_1CILi128EEENS7_ILi64EEENS7_ILi192EEEEEELi192ENS_6half_tEfNS_4arch4Sm80ELb1ELb0ELb0ELb1ELb1ELb0ELb1ELb0EEENS1_21CollectiveEpilogueFwdINS6_IJS8_SA_S9_EEENS6_IJNS7_ILi1EEESI_SI_EEESC_SE_Li256ELb1ELb1ELb0ELb0EEENS1_19SingleTileSchedulerILb1ELb0ELb1ELi128EEEEEEEEEvNT_6ParamsE)
        .other          _ZN7cutlass13device_kernelIN5flash19enable_sm80_to_sm89INS1_16FlashAttnFwdSm80INS1_25CollectiveMainloopFwdSm80ILi8ELi2ELb0EN4cute5tupleIJNS5_1CILi128EEENS7_ILi64EEENS7_ILi192EEEEEELi192ENS_6half_tEfNS_4arch4Sm80ELb1ELb0ELb0ELb1ELb1ELb0ELb1ELb0EEENS1_21CollectiveEpilogueFwdINS6_IJS8_SA_S9_EEENS6_IJNS7_ILi1EEESI_SI_EEESC_SE_Li256ELb1ELb1ELb0ELb0EEENS1_19SingleTileSchedulerILb1ELb0ELb1ELi128EEEEEEEEEvNT_6ParamsE,@"STO_CUDA_ENTRY STV_DEFAULT"
_ZN7cutlass13device_kernelIN5flash19enable_sm80_to_sm89INS1_16FlashAttnFwdSm80INS1_25CollectiveMainloopFwdSm80ILi8ELi2ELb0EN4cute5tupleIJNS5_1CILi128EEENS7_ILi64EEENS7_ILi192EEEEEELi192ENS_6half_tEfNS_4arch4Sm80ELb1ELb0ELb0ELb1ELb1ELb0ELb1ELb0EEENS1_21CollectiveEpilogueFwdINS6_IJS8_SA_S9_EEENS6_IJNS7_ILi1EEESI_SI_EEESC_SE_Li256ELb1ELb1ELb0ELb0EEENS1_19SingleTileSchedulerILb1ELb0ELb1ELi128EEEEEEEEEvNT_6ParamsE:
[----:B------:R-:W-:Y:S01]  /*0000*/  LDC R1, c[0x0][0x37c] ;  /* 0x0000df00ff017b82 */ /* 0x000fe20000000800 */
[----:B------:R-:W-:Y:S05]  /*0010*/  EXIT ;  /* 0x000000000000794d */ /* 0x000fea0003800000 */
.L_x_16:
        /* <DEDUP_REMOVED lines=14> */
.L_x_34:


//--------------------- .text._ZN7cutlass13device_kernelIN5flash19enable_sm80_to_sm89INS1_16FlashAttnFwdSm80INS1_25CollectiveMainloopFwdSm80ILi8ELi2ELb0EN4cute5tupleIJNS5_1CILi128EEENS7_ILi64EEENS7_ILi192EEEEEELi192ENS_6half_tEfNS_4arch4Sm80ELb1ELb0ELb0ELb1ELb1ELb1ELb1ELb0EEENS1_21CollectiveEpilogueFwdINS6_IJS8_SA_S9_EEENS6_IJNS7_ILi1EEESI_SI_EEESC_SE_Li256ELb1ELb1ELb0ELb0EEENS1_19SingleTileSchedulerILb1ELb0ELb1ELi128EEEEEEEEEvNT_6ParamsE --------------------------
	.section	.text._ZN7cutlass13device_kernelIN5flash19enable_sm80_to_sm89INS1_16FlashAttnFwdSm80INS1_25CollectiveMainloopFwdSm80ILi8ELi2ELb0EN4cute5tupleIJNS5_1CILi128EEENS7_ILi64EEENS7_ILi192EEEEEELi192ENS_6half_tEfNS_4arch4Sm80ELb1ELb0ELb0ELb1ELb1ELb1ELb1ELb0EEENS1_21CollectiveEpilogueFwdINS6_IJS8_SA_S9_EEENS6_IJNS7_ILi1EEESI_SI_EEESC_SE_Li256ELb1ELb1ELb0ELb0EEENS1_19SingleTileSchedulerILb1ELb0ELb1ELi128EEEEEEEEEvNT_6ParamsE,"ax",@progbits
	.align	128
.text._ZN7cutlass13device_kernelIN5flash19enable_sm80_to_sm89INS1_16FlashAttnFwdSm80INS1_25CollectiveMainloopFwdSm80ILi8ELi2ELb0EN4cute5tupleIJNS5_1CILi128EEENS7_ILi64EEENS7_ILi192EEEEEELi192ENS_6half_tEfNS_4arch4Sm80ELb1ELb0ELb0ELb1ELb1ELb1ELb1ELb0EEENS1_21CollectiveEpilogueFwdINS6_IJS8_SA_S9_EEENS6_IJNS7_ILi1EEESI_SI_EEESC_SE_Li256ELb1ELb1ELb0ELb0EEENS1_19SingleTileSchedulerILb1ELb0ELb1ELi128EEEEEEEEEvNT_6ParamsE:
        .type           _ZN7cutlass13device_kernelIN5flash19enable_sm80_to_sm89INS1_16FlashAttnFwdSm80INS1_25CollectiveMainloopFwdSm80ILi8ELi2ELb0EN4cute5tupleIJNS5_1CILi128EEENS7_ILi64EEENS7_ILi192EEEEEELi192ENS_6half_tEfNS_4arch4Sm80ELb1ELb0ELb0ELb1ELb1ELb1ELb1ELb0EEENS1_21CollectiveEpilogueFwdINS6_IJS8_SA_S9_EEENS6_IJNS7_ILi1EEESI_SI_EEESC_SE_Li256ELb1ELb1ELb0ELb0EEENS1_19SingleTileSchedulerILb1ELb0ELb1ELi128EEEEEEEEEvNT_6ParamsE,@function
        .size           _ZN7cutlass13device_kernelIN5flash19enable_sm80_to_sm89INS1_16FlashAttnFwdSm80INS1_25CollectiveMainloopFwdSm80ILi8ELi2ELb0EN4cute5tupleIJNS5_1CILi128EEENS7_ILi64EEENS7_ILi192EEEEEELi192ENS_6half_tEfNS_4arch4Sm80ELb1ELb0ELb0ELb1ELb1ELb1ELb1ELb0EEENS1_21CollectiveEpilogueFwdINS6_IJS8_SA_S9_EEENS6_IJNS7_ILi1EEESI_SI_EEESC_SE_Li256ELb1ELb1ELb0ELb0EEENS1_19SingleTileSchedulerILb1ELb0ELb1ELi128EEEEEEEEEvNT_6ParamsE,(.L_x_35 - _ZN7cutlass13device_kernelIN5flash19enable_sm80_to_sm89INS1_16FlashAttnFwdSm80INS1_25CollectiveMainloopFwdSm80ILi8ELi2ELb0EN4cute5tupleIJNS5_1CILi128EEENS7_ILi64EEENS7_ILi192EEEEEELi192ENS_6half_tEfNS_4arch4Sm80ELb1ELb0ELb0ELb1ELb1ELb1ELb1ELb0EEENS1_21CollectiveEpilogueFwdINS6_IJS8_SA_S9_EEENS6_IJNS7_ILi1EEESI_SI_EEESC_SE_Li256ELb1ELb1ELb0ELb0EEENS1_19SingleTileSchedulerILb1ELb0ELb1ELi128EEEEEEEEEvNT_6ParamsE)
        .other          _ZN7cutlass13device_kernelIN5flash19enable_sm80_to_sm89INS1_16FlashAttnFwdSm80INS1_25CollectiveMainloopFwdSm80ILi8ELi2ELb0EN4cute5tupleIJNS5_1CILi128EEENS7_ILi64EEENS7_ILi192EEEEEELi192ENS_6half_tEfNS_4arch4Sm80ELb1ELb0ELb0ELb1ELb1ELb1ELb1ELb0EEENS1_21CollectiveEpilogueFwdINS6_IJS8_SA_S9_EEENS6_IJNS7_ILi1EEESI_SI_EEESC_SE_Li256ELb1ELb1ELb0ELb0EEENS1_19SingleTileSchedulerILb1ELb0ELb1ELi128EEEEEEEEEvNT_6ParamsE,@"STO_CUDA_ENTRY STV_DEFAULT"
_ZN7cutlass13device_kernelIN5flash19enable_sm80_to_sm89INS1_16FlashAttnFwdSm80INS1_25CollectiveMainloopFwdSm80ILi8ELi2ELb0EN4cute5tupleIJNS5_1CILi128EEENS7_ILi64EEENS7_ILi192EEEEEELi192ENS_6half_tEfNS_4arch4Sm80ELb1ELb0ELb0ELb1ELb1ELb1ELb1ELb0EEENS1_21CollectiveEpilogueFwdINS6_IJS8_SA_S9_EEENS6_IJNS7_ILi1EEESI_SI_EEESC_SE_Li256ELb1ELb1ELb0ELb0EEENS1_19SingleTileSchedulerILb1ELb0ELb1ELi128EEEEEEEEEvNT_6ParamsE:
[----:B------:R-:W-:Y:S01]  /*0000*/  LDC R1, c[0x0][0x37c] ;  /* 0x0000df00ff017b82 */ /* 0x000fe20000000800 */
[----:B------:R-:W-:Y:S05]  /*0010*/  EXIT ;  /* 0x000000000000794d */ /* 0x000fea0003800000 */
.L_x_17:
        /* <DEDUP_REMOVED lines=14> */
.L_x_35:


//--------------------- .nv.shared.reserved.0     --------------------------
	.section	.nv.shared.reserved.0,"aw",@nobits
	.weak		__nv_reservedSMEM_offset_0_alias
	.size		__nv_reservedSMEM_offset_0_alias, 0, 64
	.other		__nv_reservedSMEM_offset_0_alias,@"STO_CUDA_RESERVED_SHARED STV_DEFAULT"
__nv_reservedSMEM_offset_0_alias:
	.zero		0
	.zero		64


//--------------------- .nv.global                --------------------------
	.section	.nv.global,"aw",@nobits
.nv.global:
	.type		_ZN72_INTERNAL_01b305d5_36_flash_fwd_hdim192_fp16_paged_sm80_cu_ceb34e2a_32454cute1_E,@object
	.size		_ZN72_INTERNAL_01b305d5_36_flash_fwd_hdim192_fp16_paged_sm80_cu_ceb34e2a_32454cute1_E,(_ZN72_INTERNAL_01b305d5_36_flash_fwd_hdim192_fp16_paged_sm80_cu_ceb34e2a_32454cuda3std3__45__cpo6cbeginE - _ZN72_INTERNAL_01b305d5_36_flash_fwd_hdim192_fp16_paged_sm80_cu_ceb34e2a_32454cute1_E)
_ZN72_INTERNAL_01b305d5_36_flash_fwd_hdim192_fp16_paged_sm80_cu_ceb34e2a_32454cute1_E:
	.zero		1
	.type		_ZN72_INTERNAL_01b305d5_36_flash_fwd_hdim192_fp16_paged_sm80_cu_ceb34e2a_32454cuda3std3__45__cpo6cbeginE,@object
	.size		_ZN72_INTERNAL_01b305d5_36_flash_fwd_hdim192_fp16_paged_sm80_cu_ceb34e2a_32454cuda3std3__45__cpo6cbeginE,(_ZN72_INTERNAL_01b305d5_36_flash_fwd_hdim192_fp16_paged_sm80_cu_ceb34e2a_32454cuda3std3__48in_placeE - _ZN72_INTERNAL_01b305d5_36_flash_fwd_hdim192_fp16_paged_sm80_cu_ceb34e2a_32454cuda3std3__45__cpo6cbeginE)
_ZN72_INTERNAL_01b305d5_36_flash_fwd_hdim192_fp16_paged_sm80_cu_ceb34e2a_32454cuda3std3__45__cpo6cbeginE:
	.zero		1
	.type		_ZN72_INTERNAL_01b305d5_36_flash_fwd_hdim192_fp16_paged_sm80_cu_ceb34e2a_32454cuda3std3__48in_placeE,@object
	.size		_ZN72_INTERNAL_01b305d5_36_flash_fwd_hdim192_fp16_paged_sm80_cu_ceb34e2a_32454cuda3std3__48in_placeE,(_ZN72_INTERNAL_01b305d5_36_flash_fwd_hdim192_fp16_paged_sm80_cu_ceb34e2a_32454cuda3std6ranges3__45__cpo9iter_moveE - _ZN72_INTERNAL_01b305d5_36_flash_fwd_hdim192_fp16_paged_sm80_cu_ceb34e2a_32454cuda3std3__48in_placeE)
_ZN72_INTERNAL_01b305d5_36_flash_fwd_hdim192_fp16_paged_sm80_cu_ceb34e2a_32454cuda3std3__48in_placeE:
	.zero		1
	.type		_ZN72_INTERNAL_01b305d5_36_flash_fwd_hdim192_fp16_paged_sm80_cu_ceb34e2a_32454cuda3std6ranges3__45__cpo9iter_moveE,@object
	.size		_ZN72_INTERNAL_01b305d5_36_flash_fwd_hdim192_fp16_paged_sm80_cu_ceb34e2a_32454cuda3std6ranges3__45__cpo9iter_moveE,(_ZN72_INTERNAL_01b305d5_36_flash_fwd_hdim192_fp16_paged_sm80_cu_ceb34e2a_32454cuda3std3__45__cpo5beginE - _ZN72_INTERNAL_01b305d5_36_flash_fwd_hdim192_fp16_paged_sm80_cu_ceb34e2a_32454cuda3std6ranges3__45__cpo9iter_moveE)
_ZN72_INTERNAL_01b305d5_36_flash_fwd_hdim192_fp16_paged_sm80_cu_ceb34e2a_32454cuda3std6ranges3__45__cpo9iter_moveE:
	.zero		1
	.type		_ZN72_INTERNAL_01b305d5_36_flash_fwd_hdim192_fp16_paged_sm80_cu_ceb34e2a_32454cuda3std3__45__cpo5beginE,@object
	.size		_ZN72_INTERNAL_01b305d5_36_flash_fwd_hdim192_fp16_paged_sm80_cu_ceb34e2a_32454cuda3std3__45__cpo5beginE,(_ZN72_INTERNAL_01b305d5_36_flash_fwd_hdim192_fp16_paged_sm80_cu_ceb34e2a_32454cuda3std3__474_GLOBAL__N__01b305d5_36_flash_fwd_hdim192_fp16_paged_sm80_cu_ceb34e2a_32456ignoreE - _ZN72_INTERNAL_01b305d5_36_flash_fwd_hdim192_fp16_paged_sm80_cu_ceb34e2a_32454cuda3std3__45__cpo5beginE)
_ZN72_INTERNAL_01b305d5_36_flash_fwd_hdim192_fp16_paged_sm80_cu_ceb34e2a_32454cuda3std3__45__cpo5beginE:
	.zero		1
	.type		_ZN72_INTERNAL_01b305d5_36_flash_fwd_hdim192_fp16_paged_sm80_cu_ceb34e2a_32454cuda3std3__474_GLOBAL__N__01b305d5_36_flash_fwd_hdim192_fp16_paged_sm80_cu_ceb34e2a_32456ignoreE,@object
	.size		_ZN72_INTERNAL_01b305d5_36_flash_fwd_hdim192_fp16_paged_sm80_cu_ceb34e2a_32454cuda3std3__474_GLOBAL__N__01b305d5_36_flash_fwd_hdim192_fp16_paged_sm80_cu_ceb34e2a_32456ignoreE,(_ZN72_INTERNAL_01b305d5_36_flash_fwd_hdim192_fp16_paged_sm80_cu_ceb34e2a_32454cute7productE - _ZN72_INTERNAL_01b305d5_36_flash_fwd_hdim192_fp16_paged_sm80_cu_ceb34e2a_32454cuda3std3__474_GLOBAL__N__01b305d5_36_flash_fwd_hdim192_fp16_paged_sm80_cu_ceb34e2a_32456ignoreE)
_ZN72_INTERNAL_01b305d5_36_flash_fwd_hdim192_fp16_paged_sm80_cu_ceb34e2a_32454cuda3std3__474_GLOBAL__N__01b305d5_36_flash_fwd_hdim192_fp16_paged_sm80_cu_ceb34e2a_32456ignoreE:
	.zero		1
	.type		_ZN72_INTERNAL_01b305d5_36_flash_fwd_hdim192_fp16_paged_sm80_cu_ceb34e2a_32454cute7productE,@object
	.size		_ZN72_INTERNAL_01b305d5_36_flash_fwd_hdim192_fp16_paged_sm80_cu_ceb34e2a_32454cute7productE,(_ZN72_INTERNAL_01b305d5_36_flash_fwd_hdim192_fp16_paged_sm80_cu_ceb34e2a_32454cuda3std3__45__cpo3endE - _ZN72_INTERNAL_01b305d5_36_flash_fwd_hdim192_fp16_paged_sm80_cu_ceb34e2a_32454cute7productE)
_ZN72_INTERNAL_01b305d5_36_flash_fwd_hdim192_fp16_paged_sm80_cu_ceb34e2a_32454cute7productE:
	.zero		1
	.type		_ZN72_INTERNAL_01b305d5_36_flash_fwd_hdim192_fp16_paged_sm80_cu_ceb34e2a_32454cuda3std3__45__cpo3endE,@object
	.size		_ZN72_INTERNAL_01b305d5_36_flash_fwd_hdim192_fp16_paged_sm80_cu_ceb34e2a_32454cuda3std3__45__cpo3endE,(_ZN72_INTERNAL_01b305d5_36_flash_fwd_hdim192_fp16_paged_sm80_cu_ceb34e2a_32454cuda3std3__419piecewise_constructE - _ZN72_INTERNAL_01b305d5_36_flash_fwd_hdim192_fp16_paged_sm80_cu_ceb34e2a_32454cuda3std3__45__cpo3endE)
_ZN72_INTERNAL_01b305d5_36_flash_fwd_hdim192_fp16_paged_sm80_cu_ceb34e2a_32454cuda3std3__45__cpo3endE:
	.zero		1
	.type		_ZN72_INTERNAL_01b305d5_36_flash_fwd_hdim192_fp16_paged_sm80_cu_ceb34e2a_32454cuda3std3__419piecewise_constructE,@object
	.size		_ZN72_INTERNAL_01b305d5_36_flash_fwd_hdim192_fp16_paged_sm80_cu_ceb34e2a_32454cuda3std3__419piecewise_constructE,(_ZN72_INTERNAL_01b305d5_36_flash_fwd_hdim192_fp16_paged_sm80_cu_ceb34e2a_32454cuda3std3__45__cpo4cendE - _ZN72_INTERNAL_01b305d5_36_flash_fwd_hdim192_fp16_paged_sm80_cu_ceb34e2a_32454cuda3std3__419piecewise_constructE)
_ZN72_INTERNAL_01b305d5_36_flash_fwd_hdim192_fp16_paged_sm80_cu_ceb34e2a_32454cuda3std3__419piecewise_constructE:
	.zero		1
	.type		_ZN72_INTERNAL_01b305d5_36_flash_fwd_hdim192_fp16_paged_sm80_cu_ceb34e2a_32454cuda3std3__45__cpo4cendE,@object
	.size		_ZN72_INTERNAL_01b305d5_36_flash_fwd_hdim192_fp16_paged_sm80_cu_ceb34e2a_32454cuda3std3__45__cpo4cendE,(_ZN72_INTERNAL_01b305d5_36_flash_fwd_hdim192_fp16_paged_sm80_cu_ceb34e2a_32454cuda3std6ranges3__45__cpo4swapE - _ZN72_INTERNAL_01b305d5_36_flash_fwd_hdim192_fp16_paged_sm80_cu_ceb34e2a_32454cuda3std3__45__cpo4cendE)
_ZN72_INTERNAL_01b305d5_36_flash_fwd_hdim192_fp16_paged_sm80_cu_ceb34e2a_32454cuda3std3__45__cpo4cendE:
	.zero		1
	.type		_ZN72_INTERNAL_01b305d5_36_flash_fwd_hdim192_fp16_paged_sm80_cu_ceb34e2a_32454cuda3std6ranges3__45__cpo4swapE,@object
	.size		_ZN72_INTERNAL_01b305d5_36_flash_fwd_hdim192_fp16_paged_sm80_cu_ceb34e2a_32454cuda3std6ranges3__45__cpo4swapE,(.L_7 - _ZN72_INTERNAL_01b305d5_36_flash_fwd_hdim192_fp16_paged_sm80_cu_ceb34e2a_32454cuda3std6ranges3__45__cpo4swapE)
_ZN72_INTERNAL_01b305d5_36_flash_fwd_hdim192_fp16_paged_sm80_cu_ceb34e2a_32454cuda3std6ranges3__45__cpo4swapE:
	.zero		1
.L_7:


//--------------------- .nv.constant0._ZN7cutlass13device_kernelIN5flash19enable_sm80_to_sm89INS1_16FlashAttnFwdSm80INS1_25CollectiveMainloopFwdSm80ILi8ELi1ELb0EN4cute5tupleIJNS5_1CILi128EEENS7_ILi64EEENS7_ILi192EEEEEELi192ENS_6half_tEfNS_4arch4Sm80ELb0ELb0ELb0ELb0ELb1ELb0ELb1ELb0EEENS1_21CollectiveEpilogueFwdINS6_IJS8_SA_S9_EEENS6_IJNS7_ILi1EEESI_SI_EEESC_SE_Li256ELb0ELb1ELb0ELb0EEENS1_19SingleTileSchedulerILb0ELb0ELb1ELi128EEEEEEEEEvNT_6ParamsE --------------------------
	.section	.nv.constant0._ZN7cutlass13device_kernelIN5flash19enable_sm80_to_sm89INS1_16FlashAttnFwdSm80INS1_25CollectiveMainloopFwdSm80ILi8ELi1ELb0EN4cute5tupleIJNS5_1CILi128EEENS7_ILi64EEENS7_ILi192EEEEEELi192ENS_6half_tEfNS_4arch4Sm80ELb0ELb0ELb0ELb0ELb1ELb0ELb1ELb0EEENS1_21CollectiveEpilogueFwdINS6_IJS8_SA_S9_EEENS6_IJNS7_ILi1EEESI_SI_EEESC_SE_Li256ELb0ELb1ELb0ELb0EEENS1_19SingleTileSchedulerILb0ELb0ELb1ELi128EEEEEEEEEvNT_6ParamsE,"a",@progbits
	.sectionflags	@""
	.align	4
.nv.constant0._ZN7cutlass13device_kernelIN5flash19enable_sm80_to_sm89INS1_16FlashAttnFwdSm80INS1_25CollectiveMainloopFwdSm80ILi8ELi1ELb0EN4cute5tupleIJNS5_1CILi128EEENS7_ILi64EEENS7_ILi192EEEEEELi192ENS_6half_tEfNS_4arch4Sm80ELb0ELb0ELb0ELb0ELb1ELb0ELb1ELb0EEENS1_21CollectiveEpilogueFwdINS6_IJS8_SA_S9_EEENS6_IJNS7_ILi1EEESI_SI_EEESC_SE_Li256ELb0ELb1ELb0ELb0EEENS1_19SingleTileSchedulerILb0ELb0ELb1ELi128EEEEEEEEEvNT_6ParamsE:
	.zero		1944


//--------------------- .nv.constant0._ZN7cutlass13device_kernelIN5flash19enable_sm80_to_sm89INS1_16FlashAttnFwdSm80INS1_25CollectiveMainloopFwdSm80ILi8ELi1ELb0EN4cute5tupleIJNS5_1CILi128EEENS7_ILi64EEENS7_ILi192EEEEEELi192ENS_6half_tEfNS_4arch4Sm80ELb0ELb0ELb0ELb1ELb1ELb0ELb1ELb0EEENS1_21CollectiveEpilogueFwdINS6_IJS8_SA_S9_EEENS6_IJNS7_ILi1EEESI_SI_EEESC_SE_Li256ELb1ELb1ELb0ELb0EEENS1_19SingleTileSchedulerILb1ELb0ELb1ELi128EEEEEEEEEvNT_6ParamsE --------------------------
	.section	.nv.constant0._ZN7cutlass13device_kernelIN5flash19enable_sm80_to_sm89INS1_16FlashAttnFwdSm80INS1_25CollectiveMainloopFwdSm80ILi8ELi1ELb0EN4cute5tupleIJNS5_1CILi128EEENS7_ILi64EEENS7_ILi192EEEEEELi192ENS_6half_tEfNS_4arch4Sm80ELb0ELb0ELb0ELb1ELb1ELb0ELb1ELb0EEENS1_21CollectiveEpilogueFwdINS6_IJS8_SA_S9_EEENS6_IJNS7_ILi1EEESI_SI_EEESC_SE_Li256ELb1ELb1ELb0ELb0EEENS1_19SingleTileSchedulerILb1ELb0ELb1ELi128EEEEEEEEEvNT_6ParamsE,"a",@progbits
	.sectionflags	@""
	.align	4
.nv.constant0._ZN7cutlass13device_kernelIN5flash19enable_sm80_to_sm89INS1_16FlashAttnFwdSm80INS1_25CollectiveMainloopFwdSm80ILi8ELi1ELb0EN4cute5tupleIJNS5_1CILi128EEENS7_ILi64EEENS7_ILi192EEEEEELi192ENS_6half_tEfNS_4arch4Sm80ELb0ELb0ELb0ELb1ELb1ELb0ELb1ELb0EEENS1_21CollectiveEpilogueFwdINS6_IJS8_SA_S9_EEENS6_IJNS7_ILi1EEESI_SI_EEESC_SE_Li256ELb1ELb1ELb0ELb0EEENS1_19SingleTileSchedulerILb1ELb0ELb1ELi128EEEEEEEEEvNT_6ParamsE:
	.zero		1944


//--------------------- .nv.constant0._ZN7cutlass13device_kernelIN5flash19enable_sm80_to_sm89INS1_16FlashAttnFwdSm80INS1_25CollectiveMainloopFwdSm80ILi8ELi1ELb0EN4cute5tupleIJNS5_1CILi128EEENS7_ILi64EEENS7_ILi192EEEEEELi192ENS_6half_tEfNS_4arch4Sm80ELb0ELb0ELb0ELb1ELb1ELb1ELb1ELb0EEENS1_21CollectiveEpilogueFwdINS6_IJS8_SA_S9_EEENS6_IJNS7_ILi1EEESI_SI_EEESC_SE_Li256ELb1ELb1ELb0ELb0EEENS1_19SingleTileSchedulerILb1ELb0ELb1ELi128EEEEEEEEEvNT_6ParamsE --------------------------
	.section	.nv.constant0._ZN7cutlass13device_kernelIN5flash19enable_sm80_to_sm89INS1_16FlashAttnFwdSm80INS1_25CollectiveMainloopFwdSm80ILi8ELi1ELb0EN4cute5tupleIJNS5_1CILi128EEENS7_ILi64EEENS7_ILi192EEEEEELi192ENS_6half_tEfNS_4arch4Sm80ELb0ELb0ELb0ELb1ELb1ELb1ELb1ELb0EEENS1_21CollectiveEpilogueFwdINS6_IJS8_SA_S9_EEENS6_IJNS7_ILi1EEESI_SI_EEESC_SE_Li256ELb1ELb1ELb0ELb0EEENS1_19SingleTileSchedulerILb1ELb0ELb1ELi128EEEEEEEEEvNT_6ParamsE,"a",@progbits
	.sectionflags	@""
	.align	4
.nv.constant0._ZN7cutlass13device_kernelIN5flash19enable_sm80_to_sm89INS1_16FlashAttnFwdSm80INS1_25CollectiveMainloopFwdSm80ILi8ELi1ELb0EN4cute5tupleIJNS5_1CILi128EEENS7_ILi64EEENS7_ILi192EEEEEELi192ENS_6half_tEfNS_4arch4Sm80ELb0ELb0ELb0ELb1ELb1ELb1ELb1ELb0EEENS1_21CollectiveEpilogueFwdINS6_IJS8_SA_S9_EEENS6_IJNS7_ILi1EEESI_SI_EEESC_SE_Li256ELb1ELb1ELb0ELb0EEENS1_19SingleTileSchedulerILb1ELb0ELb1ELi128EEEEEEEEEvNT_6ParamsE:
	.zero		1944


//--------------------- .nv.constant0._ZN7cutlass13device_kernelIN5flash19enable_sm80_to_sm89INS1_16FlashAttnFwdSm80INS1_25CollectiveMainloopFwdSm80ILi8ELi1ELb0EN4cute5tupleIJNS5_1CILi128EEENS7_ILi64EEENS7_ILi192EEEEEELi192ENS_6half_tEfNS_4arch4Sm80ELb0ELb1ELb0ELb0ELb1ELb0ELb1ELb0EEENS1_21CollectiveEpilogueFwdINS6_IJS8_SA_S9_EEENS6_IJNS7_ILi1EEESI_SI_EEESC_SE_Li256ELb0ELb1ELb0ELb0EEENS1_19SingleTileSchedulerILb0ELb0ELb1ELi128EEEEEEEEEvNT_6ParamsE --------------------------
	.section	.nv.constant0._ZN7cutlass13device_kernelIN5flash19enable_sm80_to_sm89INS1_16FlashAttnFwdSm80INS1_25CollectiveMainloopFwdSm80ILi8ELi1ELb0EN4cute5tupleIJNS5_1CILi128EEENS7_ILi64EEENS7_ILi192EEEEEELi192ENS_6half_tEfNS_4arch4Sm80ELb0ELb1ELb0ELb0ELb1ELb0ELb1ELb0EEENS1_21CollectiveEpilogueFwdINS6_IJS8_SA_S9_EEENS6_IJNS7_ILi1EEESI_SI_EEESC_SE_Li256ELb0ELb1ELb0ELb0EEENS1_19SingleTileSchedulerILb0ELb0ELb1ELi128EEEEEEEEEvNT_6ParamsE,"a",@progbits
	.sectionflags	@""
	.align	4
.nv.constant0._ZN7cutlass13device_kernelIN5flash19enable_sm80_to_sm89INS1_16FlashAttnFwdSm80INS1_25CollectiveMainloopFwdSm80ILi8ELi1ELb0EN4cute5tupleIJNS5_1CILi128EEENS7_ILi64EEENS7_ILi192EEEEEELi192ENS_6half_tEfNS_4arch4Sm80ELb0ELb1ELb0ELb0ELb1ELb0ELb1ELb0EEENS1_21CollectiveEpilogueFwdINS6_IJS8_SA_S9_EEENS6_IJNS7_ILi1EEESI_SI_EEESC_SE_Li256ELb0ELb1ELb0ELb0EEENS1_19SingleTileSchedulerILb0ELb0ELb1ELi128EEEEEEEEEvNT_6ParamsE:
	.zero		1944


//--------------------- .nv.constant0._ZN7cutlass13device_kernelIN5flash19enable_sm80_to_sm89INS1_16FlashAttnFwdSm80INS1_25CollectiveMainloopFwdSm80ILi8ELi1ELb0EN4cute5tupleIJNS5_1CILi128EEENS7_ILi64EEENS7_ILi192EEEEEELi192ENS_6half_tEfNS_4arch4Sm80ELb0ELb1ELb0ELb1ELb1ELb0ELb1ELb0EEENS1_21CollectiveEpilogueFwdINS6_IJS8_SA_S9_EEENS6_IJNS7_ILi1EEESI_SI_EEESC_SE_Li256ELb1ELb1ELb0ELb0EEENS1_19SingleTileSchedulerILb1ELb0ELb1ELi128EEEEEEEEEvNT_6ParamsE --------------------------
	.section	.nv.constant0._ZN7cutlass13device_kernelIN5flash19enable_sm80_to_sm89INS1_16FlashAttnFwdSm80INS1_25CollectiveMainloopFwdSm80ILi8ELi1ELb0EN4cute5tupleIJNS5_1CILi128EEENS7_ILi64EEENS7_ILi192EEEEEELi192ENS_6half_tEfNS_4arch4Sm80ELb0ELb1ELb0ELb1ELb1ELb0ELb1ELb0EEENS1_21CollectiveEpilogueFwdINS6_IJS8_SA_S9_EEENS6_IJNS7_ILi1EEESI_SI_EEESC_SE_Li256ELb1ELb1ELb0ELb0EEENS1_19SingleTileSchedulerILb1ELb0ELb1ELi128EEEEEEEEEvNT_6ParamsE,"a",@progbits
	.sectionflags	@""
	.align	4
.nv.constant0._ZN7cutlass13device_kernelIN5flash19enable_sm80_to_sm89INS1_16FlashAttnFwdSm80INS1_25CollectiveMainloopFwdSm80ILi8ELi1ELb0EN4cute5tupleIJNS5_1CILi128EEENS7_ILi64EEENS7_ILi192EEEEEELi192ENS_6half_tEfNS_4arch4Sm80ELb0ELb1ELb0ELb1ELb1ELb0ELb1ELb0EEENS1_21CollectiveEpilogueFwdINS6_IJS8_SA_S9_EEENS6_IJNS7_ILi1EEESI_SI_EEESC_SE_Li256ELb1ELb1ELb0ELb0EEENS1_19SingleTileSchedulerILb1ELb0ELb1ELi128EEEEEEEEEvNT_6ParamsE:
	.zero		1944


//--------------------- .nv.constant0._ZN7cutlass13device_kernelIN5flash19enable_sm80_to_sm89INS1_16FlashAttnFwdSm80INS1_25CollectiveMainloopFwdSm80ILi8ELi1ELb0EN4cute5tupleIJNS5_1CILi128EEENS7_ILi64EEENS7_ILi192EEEEEELi192ENS_6half_tEfNS_4arch4Sm80ELb0ELb1ELb0ELb1ELb1ELb1ELb1ELb0EEENS1_21CollectiveEpilogueFwdINS6_IJS8_SA_S9_EEENS6_IJNS7_ILi1EEESI_SI_EEESC_SE_Li256ELb1ELb1ELb0ELb0EEENS1_19SingleTileSchedulerILb1ELb0ELb1ELi128EEEEEEEEEvNT_6ParamsE --------------------------
	.section	.nv.constant0._ZN7cutlass13device_kernelIN5flash19enable_sm80_to_sm89INS1_16FlashAttnFwdSm80INS1_25CollectiveMainloopFwdSm80ILi8ELi1ELb0EN4cute5tupleIJNS5_1CILi128EEENS7_ILi64EEENS7_ILi192EEEEEELi192ENS_6half_tEfNS_4arch4Sm80ELb0ELb1ELb0ELb1ELb1ELb1ELb1ELb0EEENS1_21CollectiveEpilogueFwdINS6_IJS8_SA_S9_EEENS6_IJNS7_ILi1EEESI_SI_EEESC_SE_Li256ELb1ELb1ELb0ELb0EEENS1_19SingleTileSchedulerILb1ELb0ELb1ELi128EEEEEEEEEvNT_6ParamsE,"a",@progbits
	.sectionflags	@""
	.align	4
.nv.constant0._ZN7cutlass13device_kernelIN5flash19enable_sm80_to_sm89INS1_16FlashAttnFwdSm80INS1_25CollectiveMainloopFwdSm80ILi8ELi1ELb0EN4cute5tupleIJNS5_1CILi128EEENS7_ILi64EEENS7_ILi192EEEEEELi192ENS_6half_tEfNS_4arch4Sm80ELb0ELb1ELb0ELb1ELb1ELb1ELb1ELb0EEENS1_21CollectiveEpilogueFwdINS6_IJS8_SA_S9_EEENS6_IJNS7_ILi1EEESI_SI_EEESC_SE_Li256ELb1ELb1ELb0ELb0EEENS1_19SingleTileSchedulerILb1ELb0ELb1ELi128EEEEEEEEEvNT_6ParamsE:
	.zero		1944


//--------------------- .nv.constant0._ZN7cutlass13device_kernelIN5flash19enable_sm80_to_sm89INS1_16FlashAttnFwdSm80INS1_25CollectiveMainloopFwdSm80ILi8ELi1ELb0EN4cute5tupleIJNS5_1CILi128EEENS7_ILi64EEENS7_ILi192EEEEEELi192ENS_6half_tEfNS_4arch4Sm80ELb1ELb0ELb0ELb0ELb1ELb0ELb1ELb0EEENS1_21CollectiveEpilogueFwdINS6_IJS8_SA_S9_EEENS6_IJNS7_ILi1EEESI_SI_EEESC_SE_Li256ELb0ELb1ELb0ELb0EEENS1_30DynamicPersistentTileSchedulerILi256ELi256ELb0ELb1ELb0EEEEEEEEEvNT_6ParamsE --------------------------
	.section	.nv.constant0._ZN7cutlass13device_kernelIN5flash19enable_sm80_to_sm89INS1_16FlashAttnFwdSm80INS1_25CollectiveMainloopFwdSm80ILi8ELi1ELb0EN4cute5tupleIJNS5_1CILi128EEENS7_ILi64EEENS7_ILi192EEEEEELi192ENS_6half_tEfNS_4arch4Sm80ELb1ELb0ELb0ELb0ELb1ELb0ELb1ELb0EEENS1_21CollectiveEpilogueFwdINS6_IJS8_SA_S9_EEENS6_IJNS7_ILi1EEESI_SI_EEESC_SE_Li256ELb0ELb1ELb0ELb0EEENS1_30DynamicPersistentTileSchedulerILi256ELi256ELb0ELb1ELb0EEEEEEEEEvNT_6ParamsE,"a",@progbits
	.sectionflags	@""
	.align	4
.nv.constant0._ZN7cutlass13device_kernelIN5flash19enable_sm80_to_sm89INS1_16FlashAttnFwdSm80INS1_25CollectiveMainloopFwdSm80ILi8ELi1ELb0EN4cute5tupleIJNS5_1CILi128EEENS7_ILi64EEENS7_ILi192EEEEEELi192ENS_6half_tEfNS_4arch4Sm80ELb1ELb0ELb0ELb0ELb1ELb0ELb1ELb0EEENS1_21CollectiveEpilogueFwdINS6_IJS8_SA_S9_EEENS6_IJNS7_ILi1EEESI_SI_EEESC_SE_Li256ELb0ELb1ELb0ELb0EEENS1_30DynamicPersistentTileSchedulerILi256ELi256ELb0ELb1ELb0EEEEEEEEEvNT_6ParamsE:
	.zero		1960


//--------------------- .nv.constant0._ZN7cutlass13device_kernelIN5flash19enable_sm80_to_sm89INS1_16FlashAttnFwdSm80INS1_25CollectiveMainloopFwdSm80ILi8ELi1ELb0EN4cute5tupleIJNS5_1CILi128EEENS7_ILi64EEENS7_ILi192EEEEEELi192ENS_6half_tEfNS_4arch4Sm80ELb1ELb0ELb0ELb1ELb1ELb0ELb1ELb0EEENS1_21CollectiveEpilogueFwdINS6_IJS8_SA_S9_EEENS6_IJNS7_ILi1EEESI_SI_EEESC_SE_Li256ELb1ELb1ELb0ELb0EEENS1_19SingleTileSchedulerILb1ELb0ELb1ELi128EEEEEEEEEvNT_6ParamsE --------------------------
	.section	.nv.constant0._ZN7cutlass13device_kernelIN5flash19enable_sm80_to_sm89INS1_16FlashAttnFwdSm80INS1_25CollectiveMainloopFwdSm80ILi8ELi1ELb0EN4cute5tupleIJNS5_1CILi128EEENS7_ILi64EEENS7_ILi192EEEEEELi192ENS_6half_tEfNS_4arch4Sm80ELb1ELb0ELb0ELb1ELb1ELb0ELb1ELb0EEENS1_21CollectiveEpilogueFwdINS6_IJS8_SA_S9_EEENS6_IJNS7_ILi1EEESI_SI_EEESC_SE_Li256ELb1ELb1ELb0ELb0EEENS1_19SingleTileSchedulerILb1ELb0ELb1ELi128EEEEEEEEEvNT_6ParamsE,"a",@progbits
	.sectionflags	@""
	.align	4
.nv.constant0._ZN7cutlass13device_kernelIN5flash19enable_sm80_to_sm89INS1_16FlashAttnFwdSm80INS1_25CollectiveMainloopFwdSm80ILi8ELi1ELb0EN4cute5tupleIJNS5_1CILi128EEENS7_ILi64EEENS7_ILi192EEEEEELi192ENS_6half_tEfNS_4arch4Sm80ELb1ELb0ELb0ELb1ELb1ELb0ELb1ELb0EEENS1_21CollectiveEpilogueFwdINS6_IJS8_SA_S9_EEENS6_IJNS7_ILi1EEESI_SI_EEESC_SE_Li256ELb1ELb1ELb0ELb0EEENS1_19SingleTileSchedulerILb1ELb0ELb1ELi128EEEEEEEEEvNT_6ParamsE:
	.zero		1944


//--------------------- .nv.constant0._ZN7cutlass13device_kernelIN5flash19enable_sm80_to_sm89INS1_16FlashAttnFwdSm80INS1_25CollectiveMainloopFwdSm80ILi8ELi1ELb0EN4cute5tupleIJNS5_1CILi128EEENS7_ILi64EEENS7_ILi192EEEEEELi192ENS_6half_tEfNS_4arch4Sm80ELb1ELb0ELb0ELb1ELb1ELb1ELb1ELb0EEENS1_21CollectiveEpilogueFwdINS6_IJS8_SA_S9_EEENS6_IJNS7_ILi1EEESI_SI_EEESC_SE_Li256ELb1ELb1ELb0ELb0EEENS1_19SingleTileSchedulerILb1ELb0ELb1ELi128EEEEEEEEEvNT_6ParamsE --------------------------
	.section	.nv.constant0._ZN7cutlass13device_kernelIN5flash19enable_sm80_to_sm89INS1_16FlashAttnFwdSm80INS1_25CollectiveMainloopFwdSm80ILi8ELi1ELb0EN4cute5tupleIJNS5_1CILi128EEENS7_ILi64EEENS7_ILi192EEEEEELi192ENS_6half_tEfNS_4arch4Sm80ELb1ELb0ELb0ELb1ELb1ELb1ELb1ELb0EEENS1_21CollectiveEpilogueFwdINS6_IJS8_SA_S9_EEENS6_IJNS7_ILi1EEESI_SI_EEESC_SE_Li256ELb1ELb1ELb0ELb0EEENS1_19SingleTileSchedulerILb1ELb0ELb1ELi128EEEEEEEEEvNT_6ParamsE,"a",@progbits
	.sectionflags	@""
	.align	4
.nv.constant0._ZN7cutlass13device_kernelIN5flash19enable_sm80_to_sm89INS1_16FlashAttnFwdSm80INS1_25CollectiveMainloopFwdSm80ILi8ELi1ELb0EN4cute5tupleIJNS5_1CILi128EEENS7_ILi64EEENS7_ILi192EEEEEELi192ENS_6half_tEfNS_4arch4Sm80ELb1ELb0ELb0ELb1ELb1ELb1ELb1ELb0EEENS1_21CollectiveEpilogueFwdINS6_IJS8_SA_S9_EEENS6_IJNS7_ILi1EEESI_SI_EEESC_SE_Li256ELb1ELb1ELb0ELb0EEENS1_19SingleTileSchedulerILb1ELb0ELb1ELi128EEEEEEEEEvNT_6ParamsE:
	.zero		1944


//--------------------- .nv.constant0._ZN7cutlass13device_kernelIN5flash19enable_sm80_to_sm89INS1_16FlashAttnFwdSm80INS1_25CollectiveMainloopFwdSm80ILi8ELi2ELb0EN4cute5tupleIJNS5_1CILi128EEENS7_ILi64EEENS7_ILi192EEEEEELi192ENS_6half_tEfNS_4arch4Sm80ELb0ELb0ELb0ELb0ELb1ELb0ELb1ELb0EEENS1_21CollectiveEpilogueFwdINS6_IJS8_SA_S9_EEENS6_IJNS7_ILi1EEESI_SI_EEESC_SE_Li256ELb0ELb1ELb0ELb0EEENS1_19SingleTileSchedulerILb0ELb0ELb1ELi128EEEEEEEEEvNT_6ParamsE --------------------------
	.section	.nv.constant0._ZN7cutlass13device_kernelIN5flash19enable_sm80_to_sm89INS1_16FlashAttnFwdSm80INS1_25CollectiveMainloopFwdSm80ILi8ELi2ELb0EN4cute5tupleIJNS5_1CILi128EEENS7_ILi64EEENS7_ILi192EEEEEELi192ENS_6half_tEfNS_4arch4Sm80ELb0ELb0ELb0ELb0ELb1ELb0ELb1ELb0EEENS1_21CollectiveEpilogueFwdINS6_IJS8_SA_S9_EEENS6_IJNS7_ILi1EEESI_SI_EEESC_SE_Li256ELb0ELb1ELb0ELb0EEENS1_19SingleTileSchedulerILb0ELb0ELb1ELi128EEEEEEEEEvNT_6ParamsE,"a",@progbits
	.sectionflags	@""
	.align	4
.nv.constant0._ZN7cutlass13device_kernelIN5flash19enable_sm80_to_sm89INS1_16FlashAttnFwdSm80INS1_25CollectiveMainloopFwdSm80ILi8ELi2ELb0EN4cute5tupleIJNS5_1CILi128EEENS7_ILi64EEENS7_ILi192EEEEEELi192ENS_6half_tEfNS_4arch4Sm80ELb0ELb0ELb0ELb0ELb1ELb0ELb1ELb0EEENS1_21CollectiveEpilogueFwdINS6_IJS8_SA_S9_EEENS6_IJNS7_ILi1EEESI_SI_EEESC_SE_Li256ELb0ELb1ELb0ELb0EEENS1_19SingleTileSchedulerILb0ELb0ELb1ELi128EEEEEEEEEvNT_6ParamsE:
	.zero		1944


//--------------------- .nv.constant0._ZN7cutlass13device_kernelIN5flash19enable_sm80_to_sm89INS1_16FlashAttnFwdSm80INS1_25CollectiveMainloopFwdSm80ILi8ELi2ELb0EN4cute5tupleIJNS5_1CILi128EEENS7_ILi64EEENS7_ILi192EEEEEELi192ENS_6half_tEfNS_4arch4Sm80ELb0ELb0ELb0ELb1ELb1ELb0ELb1ELb0EEENS1_21CollectiveEpilogueFwdINS6_IJS8_SA_S9_EEENS6_IJNS7_ILi1EEESI_SI_EEESC_SE_Li256ELb1ELb1ELb0ELb0EEENS1_19SingleTileSchedulerILb1ELb0ELb1ELi128EEEEEEEEEvNT_6ParamsE --------------------------
	.section	.nv.constant0._ZN7cutlass13device_kernelIN5flash19enable_sm80_to_sm89INS1_16FlashAttnFwdSm80INS1_25CollectiveMainloopFwdSm80ILi8ELi2ELb0EN4cute5tupleIJNS5_1CILi128EEENS7_ILi64EEENS7_ILi192EEEEEELi192ENS_6half_tEfNS_4arch4Sm80ELb0ELb0ELb0ELb1ELb1ELb0ELb1ELb0EEENS1_21CollectiveEpilogueFwdINS6_IJS8_SA_S9_EEENS6_IJNS7_ILi1EEESI_SI_EEESC_SE_Li256ELb1ELb1ELb0ELb0EEENS1_19SingleTileSchedulerILb1ELb0ELb1ELi128EEEEEEEEEvNT_6ParamsE,"a",@progbits
	.sectionflags	@""
	.align	4
.nv.constant0._ZN7cutlass13device_kernelIN5flash19enable_sm80_to_sm89INS1_16FlashAttnFwdSm80INS1_25CollectiveMainloopFwdSm80ILi8ELi2ELb0EN4cute5tupleIJNS5_1CILi128EEENS7_ILi64EEENS7_ILi192EEEEEELi192ENS_6half_tEfNS_4arch4Sm80ELb0ELb0ELb0ELb1ELb1ELb0ELb1ELb0EEENS1_21CollectiveEpilogueFwdINS6_IJS8_SA_S9_EEENS6_IJNS7_ILi1EEESI_SI_EEESC_SE_Li256ELb1ELb1ELb0ELb0EEENS1_19SingleTileSchedulerILb1ELb0ELb1ELi128EEEEEEEEEvNT_6ParamsE:
	.zero		1944


//--------------------- .nv.constant0._ZN7cutlass13device_kernelIN5flash19enable_sm80_to_sm89INS1_16FlashAttnFwdSm80INS1_25CollectiveMainloopFwdSm80ILi8ELi2ELb0EN4cute5tupleIJNS5_1CILi128EEENS7_ILi64EEENS7_ILi192EEEEEELi192ENS_6half_tEfNS_4arch4Sm80ELb0ELb0ELb0ELb1ELb1ELb1ELb1ELb0EEENS1_21CollectiveEpilogueFwdINS6_IJS8_SA_S9_EEENS6_IJNS7_ILi1EEESI_SI_EEESC_SE_Li256ELb1ELb1ELb0ELb0EEENS1_19SingleTileSchedulerILb1ELb0ELb1ELi128EEEEEEEEEvNT_6ParamsE --------------------------
	.section	.nv.constant0._ZN7cutlass13device_kernelIN5flash19enable_sm80_to_sm89INS1_16FlashAttnFwdSm80INS1_25CollectiveMainloopFwdSm80ILi8ELi2ELb0EN4cute5tupleIJNS5_1CILi128EEENS7_ILi64EEENS7_ILi192EEEEEELi192ENS_6half_tEfNS_4arch4Sm80ELb0ELb0ELb0ELb1ELb1ELb1ELb1ELb0EEENS1_21CollectiveEpilogueFwdINS6_IJS8_SA_S9_EEENS6_IJNS7_ILi1EEESI_SI_EEESC_SE_Li256ELb1ELb1ELb0ELb0EEENS1_19SingleTileSchedulerILb1ELb0ELb1ELi128EEEEEEEEEvNT_6ParamsE,"a",@progbits
	.sectionflags	@""
	.align	4
.nv.constant0._ZN7cutlass13device_kernelIN5flash19enable_sm80_to_sm89INS1_16FlashAttnFwdSm80INS1_25CollectiveMainloopFwdSm80ILi8ELi2ELb0EN4cute5tupleIJNS5_1CILi128EEENS7_ILi64EEENS7_ILi192EEEEEELi192ENS_6half_tEfNS_4arch4Sm80ELb0ELb0ELb0ELb1ELb1ELb1ELb1ELb0EEENS1_21CollectiveEpilogueFwdINS6_IJS8_SA_S9_EEENS6_IJNS7_ILi1EEESI_SI_EEESC_SE_Li256ELb1ELb1ELb0ELb0EEENS1_19SingleTileSchedulerILb1ELb0ELb1ELi128EEEEEEEEEvNT_6ParamsE:
	.zero		1944


//--------------------- .nv.constant0._ZN7cutlass13device_kernelIN5flash19enable_sm80_to_sm89INS1_16FlashAttnFwdSm80INS1_25CollectiveMainloopFwdSm80ILi8ELi2ELb0EN4cute5tupleIJNS5_1CILi128EEENS7_ILi64EEENS7_ILi192EEEEEELi192ENS_6half_tEfNS_4arch4Sm80ELb0ELb1ELb0ELb0ELb1ELb0ELb1ELb0EEENS1_21CollectiveEpilogueFwdINS6_IJS8_SA_S9_EEENS6_IJNS7_ILi1EEESI_SI_EEESC_SE_Li256ELb0ELb1ELb0ELb0EEENS1_19SingleTileSchedulerILb0ELb0ELb1ELi128EEEEEEEEEvNT_6ParamsE --------------------------
	.section	.nv.constant0._ZN7cutlass13device_kernelIN5flash19enable_sm80_to_sm89INS1_16FlashAttnFwdSm80INS1_25CollectiveMainloopFwdSm80ILi8ELi2ELb0EN4cute5tupleIJNS5_1CILi128EEENS7_ILi64EEENS7_ILi192EEEEEELi192ENS_6half_tEfNS_4arch4Sm80ELb0ELb1ELb0ELb0ELb1ELb0ELb1ELb0EEENS1_21CollectiveEpilogueFwdINS6_IJS8_SA_S9_EEENS6_IJNS7_ILi1EEESI_SI_EEESC_SE_Li256ELb0ELb1ELb0ELb0EEENS1_19SingleTileSchedulerILb0ELb0ELb1ELi128EEEEEEEEEvNT_6ParamsE,"a",@progbits
	.sectionflags	@""
	.align	4
.nv.constant0._ZN7cutlass13device_kernelIN5flash19enable_sm80_to_sm89INS1_16FlashAttnFwdSm80INS1_25CollectiveMainloopFwdSm80ILi8ELi2ELb0EN4cute5tupleIJNS5_1CILi128EEENS7_ILi64EEENS7_ILi192EEEEEELi192ENS_6half_tEfNS_4arch4Sm80ELb0ELb1ELb0ELb0ELb1ELb0ELb1ELb0EEENS1_21CollectiveEpilogueFwdINS6_IJS8_SA_S9_EEENS6_IJNS7_ILi1EEESI_SI_EEESC_SE_Li256ELb0ELb1ELb0ELb0EEENS1_19SingleTileSchedulerILb0ELb0ELb1ELi128EEEEEEEEEvNT_6ParamsE:
	.zero		1944


//--------------------- .nv.constant0._ZN7cutlass13device_kernelIN5flash19enable_sm80_to_sm89INS1_16FlashAttnFwdSm80INS1_25CollectiveMainloopFwdSm80ILi8ELi2ELb0EN4cute5tupleIJNS5_1CILi128EEENS7_ILi64EEENS7_ILi192EEEEEELi192ENS_6half_tEfNS_4arch4Sm80ELb0ELb1ELb0ELb1ELb1ELb0ELb1ELb0EEENS1_21CollectiveEpilogueFwdINS6_IJS8_SA_S9_EEENS6_IJNS7_ILi1EEESI_SI_EEESC_SE_Li256ELb1ELb1ELb0ELb0EEENS1_19SingleTileSchedulerILb1ELb0ELb1ELi128EEEEEEEEEvNT_6ParamsE --------------------------
	.section	.nv.constant0._ZN7cutlass13device_kernelIN5flash19enable_sm80_to_sm89INS1_16FlashAttnFwdSm80INS1_25CollectiveMainloopFwdSm80ILi8ELi2ELb0EN4cute5tupleIJNS5_1CILi128EEENS7_ILi64EEENS7_ILi192EEEEEELi192ENS_6half_tEfNS_4arch4Sm80ELb0ELb1ELb0ELb1ELb1ELb0ELb1ELb0EEENS1_21CollectiveEpilogueFwdINS6_IJS8_SA_S9_EEENS6_IJNS7_ILi1EEESI_SI_EEESC_SE_Li256ELb1ELb1ELb0ELb0EEENS1_19SingleTileSchedulerILb1ELb0ELb1ELi128EEEEEEEEEvNT_6ParamsE,"a",@progbits
	.sectionflags	@""
	.align	4
.nv.constant0._ZN7cutlass13device_kernelIN5flash19enable_sm80_to_sm89INS1_16FlashAttnFwdSm80INS1_25CollectiveMainloopFwdSm80ILi8ELi2ELb0EN4cute5tupleIJNS5_1CILi128EEENS7_ILi64EEENS7_ILi192EEEEEELi192ENS_6half_tEfNS_4arch4Sm80ELb0ELb1ELb0ELb1ELb1ELb0ELb1ELb0EEENS1_21CollectiveEpilogueFwdINS6_IJS8_SA_S9_EEENS6_IJNS7_ILi1EEESI_SI_EEESC_SE_Li256ELb1ELb1ELb0ELb0EEENS1_19SingleTileSchedulerILb1ELb0ELb1ELi128EEEEEEEEEvNT_6ParamsE:
	.zero		1944


//--------------------- .nv.constant0._ZN7cutlass13device_kernelIN5flash19enable_sm80_to_sm89INS1_16FlashAttnFwdSm80INS1_25CollectiveMainloopFwdSm80ILi8ELi2ELb0EN4cute5tupleIJNS5_1CILi128EEENS7_ILi64EEENS7_ILi192EEEEEELi192ENS_6half_tEfNS_4arch4Sm80ELb0ELb1ELb0ELb1ELb1ELb1ELb1ELb0EEENS1_21CollectiveEpilogueFwdINS6_IJS8_SA_S9_EEENS6_IJNS7_ILi1EEESI_SI_EEESC_SE_Li256ELb1ELb1ELb0ELb0EEENS1_19SingleTileSchedulerILb1ELb0ELb1ELi128EEEEEEEEEvNT_6ParamsE --------------------------
	.section	.nv.constant0._ZN7cutlass13device_kernelIN5flash19enable_sm80_to_sm89INS1_16FlashAttnFwdSm80INS1_25CollectiveMainloopFwdSm80ILi8ELi2ELb0EN4cute5tupleIJNS5_1CILi128EEENS7_ILi64EEENS7_ILi192EEEEEELi192ENS_6half_tEfNS_4arch4Sm80ELb0ELb1ELb0ELb1ELb1ELb1ELb1ELb0EEENS1_21CollectiveEpilogueFwdINS6_IJS8_SA_S9_EEENS6_IJNS7_ILi1EEESI_SI_EEESC_SE_Li256ELb1ELb1ELb0ELb0EEENS1_19SingleTileSchedulerILb1ELb0ELb1ELi128EEEEEEEEEvNT_6ParamsE,"a",@progbits
	.sectionflags	@""
	.align	4
.nv.constant0._ZN7cutlass13device_kernelIN5flash19enable_sm80_to_sm89INS1_16FlashAttnFwdSm80INS1_25CollectiveMainloopFwdSm80ILi8ELi2ELb0EN4cute5tupleIJNS5_1CILi128EEENS7_ILi64EEENS7_ILi192EEEEEELi192ENS_6half_tEfNS_4arch4Sm80ELb0ELb1ELb0ELb1ELb1ELb1ELb1ELb0EEENS1_21CollectiveEpilogueFwdINS6_IJS8_SA_S9_EEENS6_IJNS7_ILi1EEESI_SI_EEESC_SE_Li256ELb1ELb1ELb0ELb0EEENS1_19SingleTileSchedulerILb1ELb0ELb1ELi128EEEEEEEEEvNT_6ParamsE:
	.zero		1944


//--------------------- .nv.constant0._ZN7cutlass13device_kernelIN5flash19enable_sm80_to_sm89INS1_16FlashAttnFwdSm80INS1_25CollectiveMainloopFwdSm80ILi8ELi2ELb0EN4cute5tupleIJNS5_1CILi128EEENS7_ILi64EEENS7_ILi192EEEEEELi192ENS_6half_tEfNS_4arch4Sm80ELb1ELb0ELb0ELb0ELb1ELb0ELb1ELb0EEENS1_21CollectiveEpilogueFwdINS6_IJS8_SA_S9_EEENS6_IJNS7_ILi1EEESI_SI_EEESC_SE_Li256ELb0ELb1ELb0ELb0EEENS1_30DynamicPersistentTileSchedulerILi256ELi256ELb0ELb1ELb0EEEEEEEEEvNT_6ParamsE --------------------------
	.section	.nv.constant0._ZN7cutlass13device_kernelIN5flash19enable_sm80_to_sm89INS1_16FlashAttnFwdSm80INS1_25CollectiveMainloopFwdSm80ILi8ELi2ELb0EN4cute5tupleIJNS5_1CILi128EEENS7_ILi64EEENS7_ILi192EEEEEELi192ENS_6half_tEfNS_4arch4Sm80ELb1ELb0ELb0ELb0ELb1ELb0ELb1ELb0EEENS1_21CollectiveEpilogueFwdINS6_IJS8_SA_S9_EEENS6_IJNS7_ILi1EEESI_SI_EEESC_SE_Li256ELb0ELb1ELb0ELb0EEENS1_30DynamicPersistentTileSchedulerILi256ELi256ELb0ELb1ELb0EEEEEEEEEvNT_6ParamsE,"a",@progbits
	.sectionflags	@""
	.align	4
.nv.constant0._ZN7cutlass13device_kernelIN5flash19enable_sm80_to_sm89INS1_16FlashAttnFwdSm80INS1_25CollectiveMainloopFwdSm80ILi8ELi2ELb0EN4cute5tupleIJNS5_1CILi128EEENS7_ILi64EEENS7_ILi192EEEEEELi192ENS_6half_tEfNS_4arch4Sm80ELb1ELb0ELb0ELb0ELb1ELb0ELb1ELb0EEENS1_21CollectiveEpilogueFwdINS6_IJS8_SA_S9_EEENS6_IJNS7_ILi1EEESI_SI_EEESC_SE_Li256ELb0ELb1ELb0ELb0EEENS1_30DynamicPersistentTileSchedulerILi256ELi256ELb0ELb1ELb0EEEEEEEEEvNT_6ParamsE:
	.zero		1960


//--------------------- .nv.constant0._ZN7cutlass13device_kernelIN5flash19enable_sm80_to_sm89INS1_16FlashAttnFwdSm80INS1_25CollectiveMainloopFwdSm80ILi8ELi2ELb0EN4cute5tupleIJNS5_1CILi128EEENS7_ILi64EEENS7_ILi192EEEEEELi192ENS_6half_tEfNS_4arch4Sm80ELb1ELb0ELb0ELb1ELb1ELb0ELb1ELb0EEENS1_21CollectiveEpilogueFwdINS6_IJS8_SA_S9_EEENS6_IJNS7_ILi1EEESI_SI_EEESC_SE_Li256ELb1ELb1ELb0ELb0EEENS1_19SingleTileSchedulerILb1ELb0ELb1ELi128EEEEEEEEEvNT_6ParamsE --------------------------
	.section	.nv.constant0._ZN7cutlass13device_kernelIN5flash19enable_sm80_to_sm89INS1_16FlashAttnFwdSm80INS1_25CollectiveMainloopFwdSm80ILi8ELi2ELb0EN4cute5tupleIJNS5_1CILi128EEENS7_ILi64EEENS7_ILi192EEEEEELi192ENS_6half_tEfNS_4arch4Sm80ELb1ELb0ELb0ELb1ELb1ELb0ELb1ELb0EEENS1_21CollectiveEpilogueFwdINS6_IJS8_SA_S9_EEENS6_IJNS7_ILi1EEESI_SI_EEESC_SE_Li256ELb1ELb1ELb0ELb0EEENS1_19SingleTileSchedulerILb1ELb0ELb1ELi128EEEEEEEEEvNT_6ParamsE,"a",@progbits
	.sectionflags	@""
	.align	4
.nv.constant0._ZN7cutlass13device_kernelIN5flash19enable_sm80_to_sm89INS1_16FlashAttnFwdSm80INS1_25CollectiveMainloopFwdSm80ILi8ELi2ELb0EN4cute5tupleIJNS5_1CILi128EEENS7_ILi64EEENS7_ILi192EEEEEELi192ENS_6half_tEfNS_4arch4Sm80ELb1ELb0ELb0ELb1ELb1ELb0ELb1ELb0EEENS1_21CollectiveEpilogueFwdINS6_IJS8_SA_S9_EEENS6_IJNS7_ILi1EEESI_SI_EEESC_SE_Li256ELb1ELb1ELb0ELb0EEENS1_19SingleTileSchedulerILb1ELb0ELb1ELi128EEEEEEEEEvNT_6ParamsE:
	.zero		1944


//--------------------- .nv.constant0._ZN7cutlass13device_kernelIN5flash19enable_sm80_to_sm89INS1_16FlashAttnFwdSm80INS1_25CollectiveMainloopFwdSm80ILi8ELi2ELb0EN4cute5tupleIJNS5_1CILi128EEENS7_ILi64EEENS7_ILi192EEEEEELi192ENS_6half_tEfNS_4arch4Sm80ELb1ELb0ELb0ELb1ELb1ELb1ELb1ELb0EEENS1_21CollectiveEpilogueFwdINS6_IJS8_SA_S9_EEENS6_IJNS7_ILi1EEESI_SI_EEESC_SE_Li256ELb1ELb1ELb0ELb0EEENS1_19SingleTileSchedulerILb1ELb0ELb1ELi128EEEEEEEEEvNT_6ParamsE --------------------------
	.section	.nv.constant0._ZN7cutlass13device_kernelIN5flash19enable_sm80_to_sm89INS1_16FlashAttnFwdSm80INS1_25CollectiveMainloopFwdSm80ILi8ELi2ELb0EN4cute5tupleIJNS5_1CILi128EEENS7_ILi64EEENS7_ILi192EEEEEELi192ENS_6half_tEfNS_4arch4Sm80ELb1ELb0ELb0ELb1ELb1ELb1ELb1ELb0EEENS1_21CollectiveEpilogueFwdINS6_IJS8_SA_S9_EEENS6_IJNS7_ILi1EEESI_SI_EEESC_SE_Li256ELb1ELb1ELb0ELb0EEENS1_19SingleTileSchedulerILb1ELb0ELb1ELi128EEEEEEEEEvNT_6ParamsE,"a",@progbits
	.sectionflags	@""
	.align	4
.nv.constant0._ZN7cutlass13device_kernelIN5flash19enable_sm80_to_sm89INS1_16FlashAttnFwdSm80INS1_25CollectiveMainloopFwdSm80ILi8ELi2ELb0EN4cute5tupleIJNS5_1CILi128EEENS7_ILi64EEENS7_ILi192EEEEEELi192ENS_6half_tEfNS_4arch4Sm80ELb1ELb0ELb0ELb1ELb1ELb1ELb1ELb0EEENS1_21CollectiveEpilogueFwdINS6_IJS8_SA_S9_EEENS6_IJNS7_ILi1EEESI_SI_EEESC_SE_Li256ELb1ELb1ELb0ELb0EEENS1_19SingleTileSchedulerILb1ELb0ELb1ELi128EEEEEEEEEvNT_6ParamsE:
	.zero		1944


//--------------------- SYMBOLS --------------------------

	.type		.nv.reservedSmem.offset0,@object
	.size		.nv.reservedSmem.offset0,0x4
